// auto-generated by cutlass_sweep.gemm — config: {"arch": "sm_90", "cluster_m": 1, "cluster_n": 1, "dtype": "bf16", "dtype_b": "bf16", "layout": "nt", "stages": 3, "tile_k": 128, "tile_m": 64, "tile_n": 128}
#include "cutlass/cutlass.h"
#include "cutlass/gemm/collective/collective_builder.hpp"
#include "cutlass/gemm/device/gemm_universal_adapter.h"
#include "cutlass/gemm/kernel/gemm_universal.hpp"
#include "cutlass/epilogue/collective/collective_builder.hpp"

using ElemA = cutlass::bfloat16_t;
using ElemB = cutlass::bfloat16_t;
using ElemCD = cutlass::bfloat16_t;
using Acc  = float;
using TileShape    = cute::Shape<cute::_64, cute::_128, cute::_128>;
using ClusterShape = cute::Shape<cute::_1, cute::_1, cute::_1>;

using CollectiveEpilogue = typename cutlass::epilogue::collective::CollectiveBuilder<
    cutlass::arch::Sm90, cutlass::arch::OpClassTensorOp,
    TileShape, ClusterShape,
    cutlass::epilogue::collective::EpilogueTileAuto,
    Acc, Acc,
    ElemCD, cutlass::layout::RowMajor, 128 / cutlass::sizeof_bits<ElemCD>::value,
    ElemCD, cutlass::layout::RowMajor, 128 / cutlass::sizeof_bits<ElemCD>::value,
    cutlass::epilogue::collective::EpilogueScheduleAuto
  >::CollectiveOp;

using CollectiveMainloop = typename cutlass::gemm::collective::CollectiveBuilder<
    cutlass::arch::Sm90, cutlass::arch::OpClassTensorOp,
    ElemA, cutlass::layout::RowMajor, 128 / cutlass::sizeof_bits<ElemA>::value,
    ElemB, cutlass::layout::ColumnMajor, 128 / cutlass::sizeof_bits<ElemB>::value,
    Acc,
    TileShape, ClusterShape,
    cutlass::gemm::collective::StageCount<3>,
    cutlass::gemm::collective::KernelScheduleAuto
  >::CollectiveOp;

using GemmKernel = cutlass::gemm::kernel::GemmUniversal<
    cute::Shape<int,int,int,int>,
    CollectiveMainloop,
    CollectiveEpilogue
>;
using Gemm = cutlass::gemm::device::GemmUniversalAdapter<GemmKernel>;

// Force the device kernel symbol into the cubin without needing a host main.
auto* _anchor = &cutlass::device_kernel<GemmKernel>;


// ===== COMPILED SASS (sm_90a) =====

	.target	sm_90a

	.elftype	@"ET_EXEC"


//--------------------- .note.nv.tkinfo           --------------------------
	.section	.note.nv.tkinfo,"",@"SHT_NOTE"
	.sectionflags	@"SHF_NOTE_NV_TKINFO"
	.tkinfo
        /*0018*/ 	.word	0x00000002
        /*0030*/ 	.string	""
        /*0030*/ 	.string	"ptxas"
        /*0030*/ 	.string	"Cuda compilation tools, release 13.0, V13.0.88"
        /*0030*/ 	.string	"Build cuda_13.0.r13.0/compiler.36424714_0"
        /*0030*/ 	.string	"-arch sm_90a -m 64 "



//--------------------- .note.nv.cuinfo           --------------------------
	.section	.note.nv.cuinfo,"",@"SHT_NOTE"
	.sectionflags	@"SHF_NOTE_NV_CUINFO"
        /*0018*/ 	.short	0x0002
        /*001a*/ 	.short	0x005a
        /*001c*/ 	.short	0x0082
	.zero		2


//--------------------- .nv.info                  --------------------------
	.section	.nv.info,"",@"SHT_CUDA_INFO"
	.align	4


	//----- nvinfo : EIATTR_REGCOUNT
	.align		4
        /*0000*/ 	.byte	0x04, 0x2f
        /*0002*/ 	.short	(.L_15 - .L_14)
	.align		4
.L_14:
        /*0004*/ 	.word	index@(_ZN7cutlass13device_kernelINS_4gemm6kernel13GemmUniversalIN4cute5tupleIJiiiiEEENS1_10collective13CollectiveMmaINS1_34MainloopSm90TmaGmmaWarpSpecializedILi3ENS5_IJNS4_1CILi1EEESB_SB_EEENS1_32KernelTmaWarpSpecializedPingpongEEENS5_IJNSA_ILi64EEENSA_ILi128EEESG_EEENS_10bfloat16_tENS5_IJlSB_lEEESI_SJ_NS4_8TiledMMAINS4_8MMA_AtomIJNS4_4SM904GMMA28MMA_64x128x16_F32BF16BF16_SSILNSN_5MajorE0ELSP_0ELNSN_7ScaleInE1ELSQ_1EEEEEENS4_6LayoutISC_NS5_IJNSA_ILi0EEESU_SU_EEEEENS5_IJNS4_10UnderscoreESX_SX_EEEEENS4_13SM90_TMA_LOADENS4_14ComposedLayoutINS4_7SwizzleILi3ELi4ELi3EEENS4_18smem_ptr_flag_bitsILi16EEENST_INS5_IJNSA_ILi8EEESF_EEENS5_IJSF_SB_EEEEEEEvNS4_8identityES10_S1A_vS1B_EENS_8epilogue10collective6detail29Sm90TmaWarpSpecializedAdapterINS1E_15DefaultEpilogueISI_SJ_SJ_NS1D_6thread17LinearCombinationISI_Li1EffLNS1I_9ScaleType4KindE0ELNS_15FloatRoundStyleE2ESI_EENS1_15EpilogueDefaultEEEEEvvEEEEvNT_6ParamsE)
        /*0008*/ 	.word	0x000000a8


	//----- nvinfo : EIATTR_FRAME_SIZE
	.align		4
.L_15:
        /*000c*/ 	.byte	0x04, 0x11
        /*000e*/ 	.short	(.L_17 - .L_16)
	.align		4
.L_16:
        /*0010*/ 	.word	index@(_ZN7cutlass13device_kernelINS_4gemm6kernel13GemmUniversalIN4cute5tupleIJiiiiEEENS1_10collective13CollectiveMmaINS1_34MainloopSm90TmaGmmaWarpSpecializedILi3ENS5_IJNS4_1CILi1EEESB_SB_EEENS1_32KernelTmaWarpSpecializedPingpongEEENS5_IJNSA_ILi64EEENSA_ILi128EEESG_EEENS_10bfloat16_tENS5_IJlSB_lEEESI_SJ_NS4_8TiledMMAINS4_8MMA_AtomIJNS4_4SM904GMMA28MMA_64x128x16_F32BF16BF16_SSILNSN_5MajorE0ELSP_0ELNSN_7ScaleInE1ELSQ_1EEEEEENS4_6LayoutISC_NS5_IJNSA_ILi0EEESU_SU_EEEEENS5_IJNS4_10UnderscoreESX_SX_EEEEENS4_13SM90_TMA_LOADENS4_14ComposedLayoutINS4_7SwizzleILi3ELi4ELi3EEENS4_18smem_ptr_flag_bitsILi16EEENST_INS5_IJNSA_ILi8EEESF_EEENS5_IJSF_SB_EEEEEEEvNS4_8identityES10_S1A_vS1B_EENS_8epilogue10collective6detail29Sm90TmaWarpSpecializedAdapterINS1E_15DefaultEpilogueISI_SJ_SJ_NS1D_6thread17LinearCombinationISI_Li1EffLNS1I_9ScaleType4KindE0ELNS_15FloatRoundStyleE2ESI_EENS1_15EpilogueDefaultEEEEEvvEEEEvNT_6ParamsE)
        /*0014*/ 	.word	0x00000008


	//----- nvinfo : EIATTR_MIN_STACK_SIZE
	.align		4
.L_17:
        /*0018*/ 	.byte	0x04, 0x12
        /*001a*/ 	.short	(.L_19 - .L_18)
	.align		4
.L_18:
        /*001c*/ 	.word	index@(_ZN7cutlass13device_kernelINS_4gemm6kernel13GemmUniversalIN4cute5tupleIJiiiiEEENS1_10collective13CollectiveMmaINS1_34MainloopSm90TmaGmmaWarpSpecializedILi3ENS5_IJNS4_1CILi1EEESB_SB_EEENS1_32KernelTmaWarpSpecializedPingpongEEENS5_IJNSA_ILi64EEENSA_ILi128EEESG_EEENS_10bfloat16_tENS5_IJlSB_lEEESI_SJ_NS4_8TiledMMAINS4_8MMA_AtomIJNS4_4SM904GMMA28MMA_64x128x16_F32BF16BF16_SSILNSN_5MajorE0ELSP_0ELNSN_7ScaleInE1ELSQ_1EEEEEENS4_6LayoutISC_NS5_IJNSA_ILi0EEESU_SU_EEEEENS5_IJNS4_10UnderscoreESX_SX_EEEEENS4_13SM90_TMA_LOADENS4_14ComposedLayoutINS4_7SwizzleILi3ELi4ELi3EEENS4_18smem_ptr_flag_bitsILi16EEENST_INS5_IJNSA_ILi8EEESF_EEENS5_IJSF_SB_EEEEEEEvNS4_8identityES10_S1A_vS1B_EENS_8epilogue10collective6detail29Sm90TmaWarpSpecializedAdapterINS1E_15DefaultEpilogueISI_SJ_SJ_NS1D_6thread17LinearCombinationISI_Li1EffLNS1I_9ScaleType4KindE0ELNS_15FloatRoundStyleE2ESI_EENS1_15EpilogueDefaultEEEEEvvEEEEvNT_6ParamsE)
        /*0020*/ 	.word	0x00000008
.L_19:


//--------------------- .nv.compat                --------------------------
	.section	.nv.compat,"",@"SHT_CUDA_COMPAT_INFO"
	.align	4
        /*0000*/ 	.byte	0x02, 0x09, 0x01, 0x00, 0x02, 0x02, 0x04, 0x00, 0x02, 0x05, 0x05, 0x00, 0x03, 0x07, 0x01, 0x01
        /*0010*/ 	.byte	0x02, 0x03, 0x01, 0x00, 0x02, 0x06, 0x01, 0x00, 0x04, 0x0b, 0x08, 0x00, 0x00, 0x00, 0x00, 0x00
        /*0020*/ 	.byte	0x00, 0x00, 0x00, 0x00


//--------------------- .nv.info._ZN7cutlass13device_kernelINS_4gemm6kernel13GemmUniversalIN4cute5tupleIJiiiiEEENS1_10collective13CollectiveMmaINS1_34MainloopSm90TmaGmmaWarpSpecializedILi3ENS5_IJNS4_1CILi1EEESB_SB_EEENS1_32KernelTmaWarpSpecializedPingpongEEENS5_IJNSA_ILi64EEENSA_ILi128EEESG_EEENS_10bfloat16_tENS5_IJlSB_lEEESI_SJ_NS4_8TiledMMAINS4_8MMA_AtomIJNS4_4SM904GMMA28MMA_64x128x16_F32BF16BF16_SSILNSN_5MajorE0ELSP_0ELNSN_7ScaleInE1ELSQ_1EEEEEENS4_6LayoutISC_NS5_IJNSA_ILi0EEESU_SU_EEEEENS5_IJNS4_10UnderscoreESX_SX_EEEEENS4_13SM90_TMA_LOADENS4_14ComposedLayoutINS4_7SwizzleILi3ELi4ELi3EEENS4_18smem_ptr_flag_bitsILi16EEENST_INS5_IJNSA_ILi8EEESF_EEENS5_IJSF_SB_EEEEEEEvNS4_8identityES10_S1A_vS1B_EENS_8epilogue10collective6detail29Sm90TmaWarpSpecializedAdapterINS1E_15DefaultEpilogueISI_SJ_SJ_NS1D_6thread17LinearCombinationISI_Li1EffLNS1I_9ScaleType4KindE0ELNS_15FloatRoundStyleE2ESI_EENS1_15EpilogueDefaultEEEEEvvEEEEvNT_6ParamsE --------------------------
	.section	.nv.info._ZN7cutlass13device_kernelINS_4gemm6kernel13GemmUniversalIN4cute5tupleIJiiiiEEENS1_10collective13CollectiveMmaINS1_34MainloopSm90TmaGmmaWarpSpecializedILi3ENS5_IJNS4_1CILi1EEESB_SB_EEENS1_32KernelTmaWarpSpecializedPingpongEEENS5_IJNSA_ILi64EEENSA_ILi128EEESG_EEENS_10bfloat16_tENS5_IJlSB_lEEESI_SJ_NS4_8TiledMMAINS4_8MMA_AtomIJNS4_4SM904GMMA28MMA_64x128x16_F32BF16BF16_SSILNSN_5MajorE0ELSP_0ELNSN_7ScaleInE1ELSQ_1EEEEEENS4_6LayoutISC_NS5_IJNSA_ILi0EEESU_SU_EEEEENS5_IJNS4_10UnderscoreESX_SX_EEEEENS4_13SM90_TMA_LOADENS4_14ComposedLayoutINS4_7SwizzleILi3ELi4ELi3EEENS4_18smem_ptr_flag_bitsILi16EEENST_INS5_IJNSA_ILi8EEESF_EEENS5_IJSF_SB_EEEEEEEvNS4_8identityES10_S1A_vS1B_EENS_8epilogue10collective6detail29Sm90TmaWarpSpecializedAdapterINS1E_15DefaultEpilogueISI_SJ_SJ_NS1D_6thread17LinearCombinationISI_Li1EffLNS1I_9ScaleType4KindE0ELNS_15FloatRoundStyleE2ESI_EENS1_15EpilogueDefaultEEEEEvvEEEEvNT_6ParamsE,"",@"SHT_CUDA_INFO"
	.sectionflags	@""
	.align	4


	//----- nvinfo : EIATTR_CUDA_API_VERSION
	.align		4
        /*0000*/ 	.byte	0x04, 0x37
        /*0002*/ 	.short	(.L_21 - .L_20)
.L_20:
        /*0004*/ 	.word	0x00000082


	//----- nvinfo : EIATTR_KPARAM_INFO
	.align		4
.L_21:
        /*0008*/ 	.byte	0x04, 0x17
        /*000a*/ 	.short	(.L_23 - .L_22)
.L_22:
        /*000c*/ 	.word	0x00000000
        /*0010*/ 	.short	0x0000
        /*0012*/ 	.short	0x0070
        /*0014*/ 	.byte	0x00, 0xf0, 0x01, 0x10


	//----- nvinfo : EIATTR_SPARSE_MMA_MASK
	.align		4
.L_23:
        /*0018*/ 	.byte	0x03, 0x50
        /*001a*/ 	.short	0x0000


	//----- nvinfo : EIATTR_MAXREG_COUNT
	.align		4
        /*001c*/ 	.byte	0x03, 0x1b
        /*001e*/ 	.short	0x00a8


	//----- nvinfo : EIATTR_NUM_BARRIERS
	.align		4
        /*0020*/ 	.byte	0x02, 0x4c
        /*0022*/ 	.byte	0x01
	.zero		1


	//----- nvinfo : EIATTR_EXTERNS
	.align		4
        /*0024*/ 	.byte	0x04, 0x0f
        /*0026*/ 	.short	(.L_25 - .L_24)


	//   ....[0]....
	.align		4
.L_24:
        /*0028*/ 	.word	index@(__assertfail)


	//----- nvinfo : EIATTR_ANNOTATIONS
	.align		4
.L_25:
        /*002c*/ 	.byte	0x04, 0x55
        /*002e*/ 	.short	(.L_27 - .L_26)


	//   ....[0]....
.L_26:
        /*0030*/ 	.word	0x00000001
        /*0034*/ 	.byte	0xb0, 0x0a, 0x00, 0x00, 0x01, 0x00, 0x00, 0x00, 0xd0, 0x11, 0x00, 0x00, 0x01, 0x00, 0x00, 0x00
        /*0044*/ 	.byte	0x20, 0x64, 0x00, 0x00, 0x01, 0x00, 0x00, 0x00, 0xa0, 0x70, 0x00, 0x00


	//----- nvinfo : EIATTR_MERCURY_ISA_VERSION
	.align		4
.L_27:
        /*0050*/ 	.byte	0x03, 0x5f
        /*0052*/ 	.short	0x0101


	//----- nvinfo : EIATTR_INT_WARP_WIDE_INSTR_OFFSETS
	.align		4
        /*0054*/ 	.byte	0x04, 0x31
        /*0056*/ 	.short	(.L_29 - .L_28)


	//   ....[0]....
.L_28:
        /*0058*/ 	.word	0x000003d0


	//   ....[1]....
        /*005c*/ 	.word	0x000003f0


	//   ....[2]....
        /*0060*/ 	.word	0x00000470


	//   ....[3]....
        /*0064*/ 	.word	0x00000480


	//   ....[4]....
        /*0068*/ 	.word	0x00000490


	//   ....[5]....
        /*006c*/ 	.word	0x000004b0


	//   ....[6]....
        /*0070*/ 	.word	0x00000540


	//   ....[7]....
        /*0074*/ 	.word	0x00000560


	//----- nvinfo : EIATTR_COOP_GROUP_MASK_REGIDS
	.align		4
.L_29:
        /*0078*/ 	.byte	0x04, 0x29
        /*007a*/ 	.short	(.L_31 - .L_30)


	//   ....[0]....
.L_30:
        /*007c*/ 	.word	0xffffffff


	//   ....[1]....
        /*0080*/ 	.word	0xffffffff


	//   ....[2]....
        /*0084*/ 	.word	0xffffffff


	//   ....[3]....
        /*0088*/ 	.word	0xffffffff


	//   ....[4]....
        /*008c*/ 	.word	0xffffffff


	//   ....[5]....
        /*0090*/ 	.word	0xffffffff


	//----- nvinfo : EIATTR_COOP_GROUP_INSTR_OFFSETS
	.align		4
.L_31:
        /*0094*/ 	.byte	0x04, 0x28
        /*0096*/ 	.short	(.L_33 - .L_32)


	//   ....[0]....
.L_32:
        /*0098*/ 	.word	0x00000070


	//   ....[1]....
        /*009c*/ 	.word	0x00000080


	//   ....[2]....
        /*00a0*/ 	.word	0x00000140


	//   ....[3]....
        /*00a4*/ 	.word	0x000002b0


	//   ....[4]....
        /*00a8*/ 	.word	0x000002f0


	//   ....[5]....
        /*00ac*/ 	.word	0x00000330


	//----- nvinfo : EIATTR_REG_RECONFIG
	.align		4
.L_33:
        /*00b0*/ 	.byte	0x01, 0x54
	.zero		2


	//----- nvinfo : EIATTR_SYSCALL_OFFSETS
	.align		4
        /*00b4*/ 	.byte	0x04, 0x46
        /*00b6*/ 	.short	(.L_35 - .L_34)


	//   ....[0]....
.L_34:
        /*00b8*/ 	.word	0x00001650


	//----- nvinfo : EIATTR_MBARRIER_INSTR_OFFSETS
	.align		4
.L_35:
        /*00bc*/ 	.byte	0x04, 0x39
        /*00be*/ 	.short	(.L_37 - .L_36)


	//   ....[0]....
.L_36:
        /*00c0*/ 	.word	0x00000240
        /*00c4*/ 	.word	0x000000ff
        /*00c8*/ 	.word	0x00000000
        /*00cc*/ 	.short	0x0100
        /*00ce*/ 	.byte	0x08
	.zero		1


	//   ....[1]....
        /*00d0*/ 	.word	0x00000250
        /*00d4*/ 	.word	0x000000ff
        /*00d8*/ 	.word	0x00000018
        /*00dc*/ 	.short	0x0100
        /*00de*/ 	.byte	0x08
	.zero		1


	//   ....[2]....
        /*00e0*/ 	.word	0x00000260
        /*00e4*/ 	.word	0x000000ff
        /*00e8*/ 	.word	0x00000008
        /*00ec*/ 	.short	0x0100
        /*00ee*/ 	.byte	0x08
	.zero		1


	//   ....[3]....
        /*00f0*/ 	.word	0x00000270
        /*00f4*/ 	.word	0x000000ff
        /*00f8*/ 	.word	0x00000020
        /*00fc*/ 	.short	0x0100
        /*00fe*/ 	.byte	0x08
	.zero		1


	//   ....[4]....
        /*0100*/ 	.word	0x00000280
        /*0104*/ 	.word	0x000000ff
        /*0108*/ 	.word	0x00000010
        /*010c*/ 	.short	0x0100
        /*010e*/ 	.byte	0x08
	.zero		1


	//   ....[5]....
        /*0110*/ 	.word	0x00000290
        /*0114*/ 	.word	0x000000ff
        /*0118*/ 	.word	0x00000028
        /*011c*/ 	.short	0x0100
        /*011e*/ 	.byte	0x08
	.zero		1


	//   ....[6]....
        /*0120*/ 	.word	0x000005a0
        /*0124*/ 	.word	0x000000ff
        /*0128*/ 	.word	0x00000060
        /*012c*/ 	.short	0x0100
        /*012e*/ 	.byte	0x08
	.zero		1


	//   ....[7]....
        /*0130*/ 	.word	0x00000610
        /*0134*/ 	.word	0x000000ff
        /*0138*/ 	.word	0x00000068
        /*013c*/ 	.short	0x0100
        /*013e*/ 	.byte	0x08
	.zero		1


	//   ....[8]....
        /*0140*/ 	.word	0x00000630
        /*0144*/ 	.word	0x000000ff
        /*0148*/ 	.word	0x00000040
        /*014c*/ 	.short	0x0100
        /*014e*/ 	.byte	0x09
	.zero		1


	//   ....[9]....
        /*0150*/ 	.word	0x00000640
        /*0154*/ 	.word	0x000000ff
        /*0158*/ 	.word	0x00000048
        /*015c*/ 	.short	0x0100
        /*015e*/ 	.byte	0x09
	.zero		1


	//   ....[10]....
        /*0160*/ 	.word	0x00000650
        /*0164*/ 	.word	0x000000ff
        /*0168*/ 	.word	0x00000050
        /*016c*/ 	.short	0x0100
        /*016e*/ 	.byte	0x09
	.zero		1


	//   ....[11]....
        /*0170*/ 	.word	0x00000660
        /*0174*/ 	.word	0x000000ff
        /*0178*/ 	.word	0x00000058
        /*017c*/ 	.short	0x0100
        /*017e*/ 	.byte	0x09
	.zero		1


	//   ....[12]....
        /*0180*/ 	.word	0x00001510
        /*0184*/ 	.word	0x000000ff
        /*0188*/ 	.word	0xfffffff8
        /*018c*/ 	.short	0x010a
        /*018e*/ 	.byte	0x2b
	.zero		1


	//   ....[13]....
        /*0190*/ 	.word	0x000016d0
        /*0194*/ 	.word	0x00000003
        /*0198*/ 	.word	0x00000000
        /*019c*/ 	.short	0x010a
        /*019e*/ 	.byte	0x3f
	.zero		1


	//   ....[14]....
        /*01a0*/ 	.word	0x00001730
        /*01a4*/ 	.word	0x00000003
        /*01a8*/ 	.word	0x00000000
        /*01ac*/ 	.short	0x010a
        /*01ae*/ 	.byte	0x3f
	.zero		1


	//   ....[15]....
        /*01b0*/ 	.word	0x00001c50
        /*01b4*/ 	.word	0x000000ff
        /*01b8*/ 	.word	0x00000000
        /*01bc*/ 	.short	0x010a
        /*01be*/ 	.byte	0x08
	.zero		1


	//   ....[16]....
        /*01c0*/ 	.word	0x00001c90
        /*01c4*/ 	.word	0x000000ff
        /*01c8*/ 	.word	0x00000000
        /*01cc*/ 	.short	0x010a
        /*01ce*/ 	.byte	0x08
	.zero		1


	//   ....[17]....
        /*01d0*/ 	.word	0x000020b0
        /*01d4*/ 	.word	0x000000ff
        /*01d8*/ 	.word	0x00000000
        /*01dc*/ 	.short	0x0101
        /*01de*/ 	.byte	0x08
	.zero		1


	//   ....[18]....
        /*01e0*/ 	.word	0x000021b0
        /*01e4*/ 	.word	0x00000003
        /*01e8*/ 	.word	0x00000000
        /*01ec*/ 	.short	0x0101
        /*01ee*/ 	.byte	0x2e
	.zero		1


	//   ....[19]....
        /*01f0*/ 	.word	0x00002280
        /*01f4*/ 	.word	0x000000ff
        /*01f8*/ 	.word	0x00000000
        /*01fc*/ 	.short	0x0101
        /*01fe*/ 	.byte	0x06
	.zero		1


	//   ....[20]....
        /*0200*/ 	.word	0x000022f0
        /*0204*/ 	.word	0x000000ff
        /*0208*/ 	.word	0x00000008
        /*020c*/ 	.short	0x010a
        /*020e*/ 	.byte	0x2b
	.zero		1


	//   ....[21]....
        /*0210*/ 	.word	0x00006460
        /*0214*/ 	.word	0x00000000
        /*0218*/ 	.word	0x00000000
        /*021c*/ 	.short	0x0101
        /*021e*/ 	.byte	0x2e
	.zero		1


	//   ....[22]....
        /*0220*/ 	.word	0x00006d50
        /*0224*/ 	.word	0x0000000b
        /*0228*/ 	.word	0x00000018
        /*022c*/ 	.short	0x010a
        /*022e*/ 	.byte	0x3f
	.zero		1


	//   ....[23]....
        /*0230*/ 	.word	0x000071d0
        /*0234*/ 	.word	0x00000006
        /*0238*/ 	.word	0x00000068
        /*023c*/ 	.short	0x0101
        /*023e*/ 	.byte	0x3f
	.zero		1


	//   ....[24]....
        /*0240*/ 	.word	0x000078f0
        /*0244*/ 	.word	0x00000007
        /*0248*/ 	.word	0x00000000
        /*024c*/ 	.short	0x010a
        /*024e*/ 	.byte	0x3f
	.zero		1


	//   ....[25]....
        /*0250*/ 	.word	0x00007970
        /*0254*/ 	.word	0x00000004
        /*0258*/ 	.word	0x00000000
        /*025c*/ 	.short	0x010a
        /*025e*/ 	.byte	0x3f
	.zero		1


	//   ....[26]....
        /*0260*/ 	.word	0x00007a00
        /*0264*/ 	.word	0x00000005
        /*0268*/ 	.word	0x00000000
        /*026c*/ 	.short	0x010a
        /*026e*/ 	.byte	0x3f
	.zero		1


	//   ....[27]....
        /*0270*/ 	.word	0x00007a70
        /*0274*/ 	.word	0x00000003
        /*0278*/ 	.word	0xfffffff8
        /*027c*/ 	.short	0x010a
        /*027e*/ 	.byte	0x3f
	.zero		1


	//   ....[28]....
        /*0280*/ 	.word	0x00007ac0
        /*0284*/ 	.word	0x00000003
        /*0288*/ 	.word	0x00000000
        /*028c*/ 	.short	0x010a
        /*028e*/ 	.byte	0x3f
	.zero		1


	//   ....[29]....
        /*0290*/ 	.word	0x00007b20
        /*0294*/ 	.word	0x00000004
        /*0298*/ 	.word	0x00000000
        /*029c*/ 	.short	0x010a
        /*029e*/ 	.byte	0x3f
	.zero		1


	//   ....[30]....
        /*02a0*/ 	.word	0x00007b80
        /*02a4*/ 	.word	0x00000003
        /*02a8*/ 	.word	0x00000008
        /*02ac*/ 	.short	0x010a
        /*02ae*/ 	.byte	0x3f
	.zero		1


	//   ....[31]....
        /*02b0*/ 	.word	0x00007c50
        /*02b4*/ 	.word	0x0000000b
        /*02b8*/ 	.word	0x00000018
        /*02bc*/ 	.short	0x010a
        /*02be*/ 	.byte	0x3f
	.zero		1


	//   ....[32]....
        /*02c0*/ 	.word	0x00007d20
        /*02c4*/ 	.word	0x00000007
        /*02c8*/ 	.word	0x00000000
        /*02cc*/ 	.short	0x010a
        /*02ce*/ 	.byte	0x3f
	.zero		1


	//   ....[33]....
        /*02d0*/ 	.word	0x00007d70
        /*02d4*/ 	.word	0x00000004
        /*02d8*/ 	.word	0x00000000
        /*02dc*/ 	.short	0x010a
        /*02de*/ 	.byte	0x3f
	.zero		1


	//----- nvinfo : EIATTR_NUM_MBARRIERS
	.align		4
.L_37:
        /*02e0*/ 	.byte	0x03, 0x38
        /*02e2*/ 	.short	0x000c


	//----- nvinfo : EIATTR_EXIT_INSTR_OFFSETS
	.align		4
        /*02e4*/ 	.byte	0x04, 0x1c
        /*02e6*/ 	.short	(.L_39 - .L_38)


	//   ....[0]....
.L_38:
        /*02e8*/ 	.word	0x00001160


	//   ....[1]....
        /*02ec*/ 	.word	0x000011c0


	//   ....[2]....
        /*02f0*/ 	.word	0x00006a80


	//   ....[3]....
        /*02f4*/ 	.word	0x00006ab0


	//   ....[4]....
        /*02f8*/ 	.word	0x00007a50


	//----- nvinfo : EIATTR_MAX_THREADS
	.align		4
.L_39:
        /*02fc*/ 	.byte	0x04, 0x05
        /*02fe*/ 	.short	(.L_41 - .L_40)
.L_40:
        /*0300*/ 	.word	0x00000180
        /*0304*/ 	.word	0x00000001
        /*0308*/ 	.word	0x00000001


	//----- nvinfo : EIATTR_CRS_STACK_SIZE
	.align		4
.L_41:
        /*030c*/ 	.byte	0x04, 0x1e
        /*030e*/ 	.short	(.L_43 - .L_42)
.L_42:
        /*0310*/ 	.word	0x00000000


	//----- nvinfo : EIATTR_CBANK_PARAM_SIZE
	.align		4
.L_43:
        /*0314*/ 	.byte	0x03, 0x19
        /*0316*/ 	.short	0x0470


	//----- nvinfo : EIATTR_PARAM_CBANK
	.align		4
        /*0318*/ 	.byte	0x04, 0x0a
        /*031a*/ 	.short	(.L_45 - .L_44)
	.align		4
.L_44:
        /*031c*/ 	.word	index@(.nv.constant0._ZN7cutlass13device_kernelINS_4gemm6kernel13GemmUniversalIN4cute5tupleIJiiiiEEENS1_10collective13CollectiveMmaINS1_34MainloopSm90TmaGmmaWarpSpecializedILi3ENS5_IJNS4_1CILi1EEESB_SB_EEENS1_32KernelTmaWarpSpecializedPingpongEEENS5_IJNSA_ILi64EEENSA_ILi128EEESG_EEENS_10bfloat16_tENS5_IJlSB_lEEESI_SJ_NS4_8TiledMMAINS4_8MMA_AtomIJNS4_4SM904GMMA28MMA_64x128x16_F32BF16BF16_SSILNSN_5MajorE0ELSP_0ELNSN_7ScaleInE1ELSQ_1EEEEEENS4_6LayoutISC_NS5_IJNSA_ILi0EEESU_SU_EEEEENS5_IJNS4_10UnderscoreESX_SX_EEEEENS4_13SM90_TMA_LOADENS4_14ComposedLayoutINS4_7SwizzleILi3ELi4ELi3EEENS4_18smem_ptr_flag_bitsILi16EEENST_INS5_IJNSA_ILi8EEESF_EEENS5_IJSF_SB_EEEEEEEvNS4_8identityES10_S1A_vS1B_EENS_8epilogue10collective6detail29Sm90TmaWarpSpecializedAdapterINS1E_15DefaultEpilogueISI_SJ_SJ_NS1D_6thread17LinearCombinationISI_Li1EffLNS1I_9ScaleType4KindE0ELNS_15FloatRoundStyleE2ESI_EENS1_15EpilogueDefaultEEEEEvvEEEEvNT_6ParamsE)
        /*0320*/ 	.short	0x0210
        /*0322*/ 	.short	0x0470


	//----- nvinfo : EIATTR_SW_WAR
	.align		4
.L_45:
        /*0324*/ 	.byte	0x04, 0x36
        /*0326*/ 	.short	(.L_47 - .L_46)
.L_46:
        /*0328*/ 	.word	0x00000008
.L_47:


//--------------------- .nv.callgraph             --------------------------
	.section	.nv.callgraph,"",@"SHT_CUDA_CALLGRAPH"
	.align	4
	.sectionentsize	8
	.align		4
        /*0000*/ 	.word	0x00000000
	.align		4
        /*0004*/ 	.word	0xffffffff
	.align		4
        /*0008*/ 	.word	index@(_ZN7cutlass13device_kernelINS_4gemm6kernel13GemmUniversalIN4cute5tupleIJiiiiEEENS1_10collective13CollectiveMmaINS1_34MainloopSm90TmaGmmaWarpSpecializedILi3ENS5_IJNS4_1CILi1EEESB_SB_EEENS1_32KernelTmaWarpSpecializedPingpongEEENS5_IJNSA_ILi64EEENSA_ILi128EEESG_EEENS_10bfloat16_tENS5_IJlSB_lEEESI_SJ_NS4_8TiledMMAINS4_8MMA_AtomIJNS4_4SM904GMMA28MMA_64x128x16_F32BF16BF16_SSILNSN_5MajorE0ELSP_0ELNSN_7ScaleInE1ELSQ_1EEEEEENS4_6LayoutISC_NS5_IJNSA_ILi0EEESU_SU_EEEEENS5_IJNS4_10UnderscoreESX_SX_EEEEENS4_13SM90_TMA_LOADENS4_14ComposedLayoutINS4_7SwizzleILi3ELi4ELi3EEENS4_18smem_ptr_flag_bitsILi16EEENST_INS5_IJNSA_ILi8EEESF_EEENS5_IJSF_SB_EEEEEEEvNS4_8identityES10_S1A_vS1B_EENS_8epilogue10collective6detail29Sm90TmaWarpSpecializedAdapterINS1E_15DefaultEpilogueISI_SJ_SJ_NS1D_6thread17LinearCombinationISI_Li1EffLNS1I_9ScaleType4KindE0ELNS_15FloatRoundStyleE2ESI_EENS1_15EpilogueDefaultEEEEEvvEEEEvNT_6ParamsE)
	.align		4
        /*000c*/ 	.word	index@(__assertfail)
	.align		4
        /*0010*/ 	.word	0x00000000
	.align		4
        /*0014*/ 	.word	0xfffffffe
	.align		4
        /*0018*/ 	.word	0x00000000
	.align		4
        /*001c*/ 	.word	0xfffffffd
	.align		4
        /*0020*/ 	.word	0x00000000
	.align		4
        /*0024*/ 	.word	0xfffffffc


//--------------------- .nv.constant4             --------------------------
	.section	.nv.constant4,"a",@progbits
	.align	8
	.align		8
.nv.constant4:
        /*0000*/ 	.dword	__assertfail
	.align		8
        /*0008*/ 	.dword	__unnamed_1
	.align		8
        /*0010*/ 	.dword	_ZN40_INTERNAL_aeaacef2_4_k_cu_80f436c0_271074cuda3std3__45__cpo5beginE
	.align		8
        /*0018*/ 	.dword	_ZN40_INTERNAL_aeaacef2_4_k_cu_80f436c0_271074cuda3std3__45__cpo3endE
	.align		8
        /*0020*/ 	.dword	_ZN40_INTERNAL_aeaacef2_4_k_cu_80f436c0_271074cuda3std3__45__cpo6cbeginE
	.align		8
        /*0028*/ 	.dword	_ZN40_INTERNAL_aeaacef2_4_k_cu_80f436c0_271074cuda3std3__45__cpo4cendE
	.align		8
        /*0030*/ 	.dword	_ZN40_INTERNAL_aeaacef2_4_k_cu_80f436c0_271074cuda3std3__442_GLOBAL__N__aeaacef2_4_k_cu_80f436c0_271076ignoreE
	.align		8
        /*0038*/ 	.dword	_ZN40_INTERNAL_aeaacef2_4_k_cu_80f436c0_271074cuda3std3__419piecewise_constructE
	.align		8
        /*0040*/ 	.dword	_ZN40_INTERNAL_aeaacef2_4_k_cu_80f436c0_271074cuda3std3__48in_placeE
	.align		8
        /*0048*/ 	.dword	_ZN40_INTERNAL_aeaacef2_4_k_cu_80f436c0_271074cuda3std6ranges3__45__cpo4swapE
	.align		8
        /*0050*/ 	.dword	_ZN40_INTERNAL_aeaacef2_4_k_cu_80f436c0_271074cuda3std6ranges3__45__cpo9iter_moveE
	.align		8
        /*0058*/ 	.dword	_ZN40_INTERNAL_aeaacef2_4_k_cu_80f436c0_271074cute7productE
	.align		8
        /*0060*/ 	.dword	_ZN40_INTERNAL_aeaacef2_4_k_cu_80f436c0_271074cute1_E
	.align		8
        /*0068*/ 	.dword	$str$22
	.align		8
        /*0070*/ 	.dword	$str$23


//--------------------- .text._ZN7cutlass13device_kernelINS_4gemm6kernel13GemmUniversalIN4cute5tupleIJiiiiEEENS1_10collective13CollectiveMmaINS1_34MainloopSm90TmaGmmaWarpSpecializedILi3ENS5_IJNS4_1CILi1EEESB_SB_EEENS1_32KernelTmaWarpSpecializedPingpongEEENS5_IJNSA_ILi64EEENSA_ILi128EEESG_EEENS_10bfloat16_tENS5_IJlSB_lEEESI_SJ_NS4_8TiledMMAINS4_8MMA_AtomIJNS4_4SM904GMMA28MMA_64x128x16_F32BF16BF16_SSILNSN_5MajorE0ELSP_0ELNSN_7ScaleInE1ELSQ_1EEEEEENS4_6LayoutISC_NS5_IJNSA_ILi0EEESU_SU_EEEEENS5_IJNS4_10UnderscoreESX_SX_EEEEENS4_13SM90_TMA_LOADENS4_14ComposedLayoutINS4_7SwizzleILi3ELi4ELi3EEENS4_18smem_ptr_flag_bitsILi16EEENST_INS5_IJNSA_ILi8EEESF_EEENS5_IJSF_SB_EEEEEEEvNS4_8identityES10_S1A_vS1B_EENS_8epilogue10collective6detail29Sm90TmaWarpSpecializedAdapterINS1E_15DefaultEpilogueISI_SJ_SJ_NS1D_6thread17LinearCombinationISI_Li1EffLNS1I_9ScaleType4KindE0ELNS_15FloatRoundStyleE2ESI_EENS1_15EpilogueDefaultEEEEEvvEEEEvNT_6ParamsE --------------------------
	.section	.text._ZN7cutlass13device_kernelINS_4gemm6kernel13GemmUniversalIN4cute5tupleIJiiiiEEENS1_10collective13CollectiveMmaINS1_34MainloopSm90TmaGmmaWarpSpecializedILi3ENS5_IJNS4_1CILi1EEESB_SB_EEENS1_32KernelTmaWarpSpecializedPingpongEEENS5_IJNSA_ILi64EEENSA_ILi128EEESG_EEENS_10bfloat16_tENS5_IJlSB_lEEESI_SJ_NS4_8TiledMMAINS4_8MMA_AtomIJNS4_4SM904GMMA28MMA_64x128x16_F32BF16BF16_SSILNSN_5MajorE0ELSP_0ELNSN_7ScaleInE1ELSQ_1EEEEEENS4_6LayoutISC_NS5_IJNSA_ILi0EEESU_SU_EEEEENS5_IJNS4_10UnderscoreESX_SX_EEEEENS4_13SM90_TMA_LOADENS4_14ComposedLayoutINS4_7SwizzleILi3ELi4ELi3EEENS4_18smem_ptr_flag_bitsILi16EEENST_INS5_IJNSA_ILi8EEESF_EEENS5_IJSF_SB_EEEEEEEvNS4_8identityES10_S1A_vS1B_EENS_8epilogue10collective6detail29Sm90TmaWarpSpecializedAdapterINS1E_15DefaultEpilogueISI_SJ_SJ_NS1D_6thread17LinearCombinationISI_Li1EffLNS1I_9ScaleType4KindE0ELNS_15FloatRoundStyleE2ESI_EENS1_15EpilogueDefaultEEEEEvvEEEEvNT_6ParamsE,"ax",@progbits
	.align	128
.text._ZN7cutlass13device_kernelINS_4gemm6kernel13GemmUniversalIN4cute5tupleIJiiiiEEENS1_10collective13CollectiveMmaINS1_34MainloopSm90TmaGmmaWarpSpecializedILi3ENS5_IJNS4_1CILi1EEESB_SB_EEENS1_32KernelTmaWarpSpecializedPingpongEEENS5_IJNSA_ILi64EEENSA_ILi128EEESG_EEENS_10bfloat16_tENS5_IJlSB_lEEESI_SJ_NS4_8TiledMMAINS4_8MMA_AtomIJNS4_4SM904GMMA28MMA_64x128x16_F32BF16BF16_SSILNSN_5MajorE0ELSP_0ELNSN_7ScaleInE1ELSQ_1EEEEEENS4_6LayoutISC_NS5_IJNSA_ILi0EEESU_SU_EEEEENS5_IJNS4_10UnderscoreESX_SX_EEEEENS4_13SM90_TMA_LOADENS4_14ComposedLayoutINS4_7SwizzleILi3ELi4ELi3EEENS4_18smem_ptr_flag_bitsILi16EEENST_INS5_IJNSA_ILi8EEESF_EEENS5_IJSF_SB_EEEEEEEvNS4_8identityES10_S1A_vS1B_EENS_8epilogue10collective6detail29Sm90TmaWarpSpecializedAdapterINS1E_15DefaultEpilogueISI_SJ_SJ_NS1D_6thread17LinearCombinationISI_Li1EffLNS1I_9ScaleType4KindE0ELNS_15FloatRoundStyleE2ESI_EENS1_15EpilogueDefaultEEEEEvvEEEEvNT_6ParamsE:
        .type           _ZN7cutlass13device_kernelINS_4gemm6kernel13GemmUniversalIN4cute5tupleIJiiiiEEENS1_10collective13CollectiveMmaINS1_34MainloopSm90TmaGmmaWarpSpecializedILi3ENS5_IJNS4_1CILi1EEESB_SB_EEENS1_32KernelTmaWarpSpecializedPingpongEEENS5_IJNSA_ILi64EEENSA_ILi128EEESG_EEENS_10bfloat16_tENS5_IJlSB_lEEESI_SJ_NS4_8TiledMMAINS4_8MMA_AtomIJNS4_4SM904GMMA28MMA_64x128x16_F32BF16BF16_SSILNSN_5MajorE0ELSP_0ELNSN_7ScaleInE1ELSQ_1EEEEEENS4_6LayoutISC_NS5_IJNSA_ILi0EEESU_SU_EEEEENS5_IJNS4_10UnderscoreESX_SX_EEEEENS4_13SM90_TMA_LOADENS4_14ComposedLayoutINS4_7SwizzleILi3ELi4ELi3EEENS4_18smem_ptr_flag_bitsILi16EEENST_INS5_IJNSA_ILi8EEESF_EEENS5_IJSF_SB_EEEEEEEvNS4_8identityES10_S1A_vS1B_EENS_8epilogue10collective6detail29Sm90TmaWarpSpecializedAdapterINS1E_15DefaultEpilogueISI_SJ_SJ_NS1D_6thread17LinearCombinationISI_Li1EffLNS1I_9ScaleType4KindE0ELNS_15FloatRoundStyleE2ESI_EENS1_15EpilogueDefaultEEEEEvvEEEEvNT_6ParamsE,@function
        .size           _ZN7cutlass13device_kernelINS_4gemm6kernel13GemmUniversalIN4cute5tupleIJiiiiEEENS1_10collective13CollectiveMmaINS1_34MainloopSm90TmaGmmaWarpSpecializedILi3ENS5_IJNS4_1CILi1EEESB_SB_EEENS1_32KernelTmaWarpSpecializedPingpongEEENS5_IJNSA_ILi64EEENSA_ILi128EEESG_EEENS_10bfloat16_tENS5_IJlSB_lEEESI_SJ_NS4_8TiledMMAINS4_8MMA_AtomIJNS4_4SM904GMMA28MMA_64x128x16_F32BF16BF16_SSILNSN_5MajorE0ELSP_0ELNSN_7ScaleInE1ELSQ_1EEEEEENS4_6LayoutISC_NS5_IJNSA_ILi0EEESU_SU_EEEEENS5_IJNS4_10UnderscoreESX_SX_EEEEENS4_13SM90_TMA_LOADENS4_14ComposedLayoutINS4_7SwizzleILi3ELi4ELi3EEENS4_18smem_ptr_flag_bitsILi16EEENST_INS5_IJNSA_ILi8EEESF_EEENS5_IJSF_SB_EEEEEEEvNS4_8identityES10_S1A_vS1B_EENS_8epilogue10collective6detail29Sm90TmaWarpSpecializedAdapterINS1E_15DefaultEpilogueISI_SJ_SJ_NS1D_6thread17LinearCombinationISI_Li1EffLNS1I_9ScaleType4KindE0ELNS_15FloatRoundStyleE2ESI_EENS1_15EpilogueDefaultEEEEEvvEEEEvNT_6ParamsE,(.L_x_195 - _ZN7cutlass13device_kernelINS_4gemm6kernel13GemmUniversalIN4cute5tupleIJiiiiEEENS1_10collective13CollectiveMmaINS1_34MainloopSm90TmaGmmaWarpSpecializedILi3ENS5_IJNS4_1CILi1EEESB_SB_EEENS1_32KernelTmaWarpSpecializedPingpongEEENS5_IJNSA_ILi64EEENSA_ILi128EEESG_EEENS_10bfloat16_tENS5_IJlSB_lEEESI_SJ_NS4_8TiledMMAINS4_8MMA_AtomIJNS4_4SM904GMMA28MMA_64x128x16_F32BF16BF16_SSILNSN_5MajorE0ELSP_0ELNSN_7ScaleInE1ELSQ_1EEEEEENS4_6LayoutISC_NS5_IJNSA_ILi0EEESU_SU_EEEEENS5_IJNS4_10UnderscoreESX_SX_EEEEENS4_13SM90_TMA_LOADENS4_14ComposedLayoutINS4_7SwizzleILi3ELi4ELi3EEENS4_18smem_ptr_flag_bitsILi16EEENST_INS5_IJNSA_ILi8EEESF_EEENS5_IJSF_SB_EEEEEEEvNS4_8identityES10_S1A_vS1B_EENS_8epilogue10collective6detail29Sm90TmaWarpSpecializedAdapterINS1E_15DefaultEpilogueISI_SJ_SJ_NS1D_6thread17LinearCombinationISI_Li1EffLNS1I_9ScaleType4KindE0ELNS_15FloatRoundStyleE2ESI_EENS1_15EpilogueDefaultEEEEEvvEEEEvNT_6ParamsE)
        .other          _ZN7cutlass13device_kernelINS_4gemm6kernel13GemmUniversalIN4cute5tupleIJiiiiEEENS1_10collective13CollectiveMmaINS1_34MainloopSm90TmaGmmaWarpSpecializedILi3ENS5_IJNS4_1CILi1EEESB_SB_EEENS1_32KernelTmaWarpSpecializedPingpongEEENS5_IJNSA_ILi64EEENSA_ILi128EEESG_EEENS_10bfloat16_tENS5_IJlSB_lEEESI_SJ_NS4_8TiledMMAINS4_8MMA_AtomIJNS4_4SM904GMMA28MMA_64x128x16_F32BF16BF16_SSILNSN_5MajorE0ELSP_0ELNSN_7ScaleInE1ELSQ_1EEEEEENS4_6LayoutISC_NS5_IJNSA_ILi0EEESU_SU_EEEEENS5_IJNS4_10UnderscoreESX_SX_EEEEENS4_13SM90_TMA_LOADENS4_14ComposedLayoutINS4_7SwizzleILi3ELi4ELi3EEENS4_18smem_ptr_flag_bitsILi16EEENST_INS5_IJNSA_ILi8EEESF_EEENS5_IJSF_SB_EEEEEEEvNS4_8identityES10_S1A_vS1B_EENS_8epilogue10collective6detail29Sm90TmaWarpSpecializedAdapterINS1E_15DefaultEpilogueISI_SJ_SJ_NS1D_6thread17LinearCombinationISI_Li1EffLNS1I_9ScaleType4KindE0ELNS_15FloatRoundStyleE2ESI_EENS1_15EpilogueDefaultEEEEEvvEEEEvNT_6ParamsE,@"STO_CUDA_ENTRY STV_DEFAULT"
_ZN7cutlass13device_kernelINS_4gemm6kernel13GemmUniversalIN4cute5tupleIJiiiiEEENS1_10collective13CollectiveMmaINS1_34MainloopSm90TmaGmmaWarpSpecializedILi3ENS5_IJNS4_1CILi1EEESB_SB_EEENS1_32KernelTmaWarpSpecializedPingpongEEENS5_IJNSA_ILi64EEENSA_ILi128EEESG_EEENS_10bfloat16_tENS5_IJlSB_lEEESI_SJ_NS4_8TiledMMAINS4_8MMA_AtomIJNS4_4SM904GMMA28MMA_64x128x16_F32BF16BF16_SSILNSN_5MajorE0ELSP_0ELNSN_7ScaleInE1ELSQ_1EEEEEENS4_6LayoutISC_NS5_IJNSA_ILi0EEESU_SU_EEEEENS5_IJNS4_10UnderscoreESX_SX_EEEEENS4_13SM90_TMA_LOADENS4_14ComposedLayoutINS4_7SwizzleILi3ELi4ELi3EEENS4_18smem_ptr_flag_bitsILi16EEENST_INS5_IJNSA_ILi8EEESF_EEENS5_IJSF_SB_EEEEEEEvNS4_8identityES10_S1A_vS1B_EENS_8epilogue10collective6detail29Sm90TmaWarpSpecializedAdapterINS1E_15DefaultEpilogueISI_SJ_SJ_NS1D_6thread17LinearCombinationISI_Li1EffLNS1I_9ScaleType4KindE0ELNS_15FloatRoundStyleE2ESI_EENS1_15EpilogueDefaultEEEEEvvEEEEvNT_6ParamsE:
[----:B------:R-:W0:Y:S02]  /*0000*/  LDC R1, c[0x0][0x28] ;  /* 0x00000a00ff017b82 */ /* 0x000e240000000800 */
[----:B0-----:R-:W-:Y:S01]  /*0010*/  VIADD R1, R1, 0xfffffff8 ;  /* 0xfffffff801017836 */ /* 0x001fe20000000000 */
[----:B------:R-:W0:Y:S01]  /*0020*/  S2R R4, SR_TID.X ;  /* 0x0000000000047919 */ /* 0x000e220000002100 */
[----:B------:R-:W-:Y:S01]  /*0030*/  ELECT P0, URZ, PT ;  /* 0x00000000003f782f */ /* 0x000fe20003800000 */
[----:B------:R-:W-:Y:S01]  /*0040*/  BSSY B0, `(.L_x_0) ;  /* 0x000000f000007945 */ /* 0x000fe20003800000 */
[--C-:B0-----:R-:W-:Y:S02]  /*0050*/  SHF.R.U32.HI R0, RZ, 0x5, R4.reuse ;  /* 0x00000005ff007819 */ /* 0x101fe40000011604 */
[----:B------:R-:W-:-:S03]  /*0060*/  SHF.R.U32.HI R5, RZ, 0x7, R4 ;  /* 0x00000007ff057819 */ /* 0x000fc60000011604 */
[----:B------:R-:W0:Y:S04]  /*0070*/  SHFL.IDX PT, R2, R0, RZ, 0x1f ;  /* 0x00001fff00027589 */ /* 0x000e2800000e0000 */
[----:B------:R1:W2:Y:S01]  /*0080*/  SHFL.IDX PT, R7, R5, RZ, 0x1f ;  /* 0x00001fff05077589 */ /* 0x0002a200000e0000 */
[----:B0-----:R-:W-:-:S13]  /*0090*/  ISETP.NE.OR P0, PT, R2, RZ, !P0 ;  /* 0x000000ff0200720c */ /* 0x001fda0004705670 */
[----:B-12---:R-:W-:Y:S05]  /*00a0*/  @P0 BRA `(.L_x_1) ;  /* 0x0000000000200947 */ /* 0x006fea0003800000 */
[----:B------:R-:W-:Y:S02]  /*00b0*/  ULDC.64 UR4, c[0x0][0x198] ;  /* 0x0000660000047ab9 */ /* 0x000fe40000000a00 */
[----:B------:R-:W-:Y:S02]  /*00c0*/  UIADD3 UR6, UP0, UR4, 0xf0, URZ ;  /* 0x000000f004067890 */ /* 0x000fe4000ff1e03f */
[----:B------:R-:W-:Y:S02]  /*00d0*/  UIADD3 UR4, UP1, UR4, 0x1f0, URZ ;  /* 0x000001f004047890 */ /* 0x000fe4000ff3e03f */
[----:B------:R-:W-:Y:S02]  /*00e0*/  UIADD3.X UR7, URZ, UR5, URZ, UP0, !UPT ;  /* 0x000000053f077290 */ /* 0x000fe400087fe43f */
[----:B------:R-:W-:-:S07]  /*00f0*/  UIADD3.X UR5, URZ, UR5, URZ, UP1, !UPT ;  /* 0x000000053f057290 */ /* 0x000fce0008ffe43f */
[----:B------:R0:W-:Y:S02]  /*0100*/  UTMACCTL.PF [UR6] ;  /* 0x00000000060079b9 */ /* 0x0001e40008040000 */
[----:B------:R0:W-:Y:S02]  /*0110*/  UTMACCTL.PF [UR4] ;  /* 0x00000000040079b9 */ /* 0x0001e40008040000 */
[----:B0-----:R-:W-:Y:S01]  /*0120*/  NOP ;  /* 0x0000000000007918 */ /* 0x001fe20000000000 */
.L_x_1:
[----:B------:R-:W-:Y:S05]  /*0130*/  BSYNC B0 ;  /* 0x0000000000007941 */ /* 0x000fea0003800000 */
.L_x_0:
[----:B------:R-:W0:Y:S02]  /*0140*/  SHFL.IDX PT, R3, R0, RZ, 0x1f ;  /* 0x00001fff00037589 */ /* 0x000e2400000e0000 */
[----:B0-----:R-:W-:-:S13]  /*0150*/  ISETP.NE.AND P0, PT, R3, RZ, PT ;  /* 0x000000ff0300720c */ /* 0x001fda0003f05270 */
[----:B------:R-:W-:Y:S05]  /*0160*/  @P0 BRA `(.L_x_2) ;  /* 0x0000000000500947 */ /* 0x000fea0003800000 */
[----:B------:R-:W0:Y:S01]  /*0170*/  S2UR UR8, SR_CgaCtaId ;  /* 0x00000000000879c3 */ /* 0x000e220000008800 */
[----:B------:R-:W-:Y:S01]  /*0180*/  UMOV UR4, 0x400 ;  /* 0x0000040000047882 */ /* 0x000fe20000000000 */
[----:B------:R-:W-:Y:S01]  /*0190*/  UMOV UR5, 0x1 ;  /* 0x0000000100057882 */ /* 0x000fe20000000000 */
[----:B------:R-:W-:Y:S01]  /*01a0*/  UMOV UR6, 0x80 ;  /* 0x0000008000067882 */ /* 0x000fe20000000000 */
[----:B------:R-:W-:Y:S01]  /*01b0*/  ELECT P0, URZ, PT ;  /* 0x00000000003f782f */ /* 0x000fe20003800000 */
[----:B------:R-:W-:-:S04]  /*01c0*/  UIADD3 UR6, -UR6, 0x100000, URZ ;  /* 0x0010000006067890 */ /* 0x000fc8000fffe13f */
[----:B------:R-:W-:Y:S02]  /*01d0*/  USHF.L.U32 UR7, UR6, 0xb, URZ ;  /* 0x0000000b06077899 */ /* 0x000fe4000800063f */
[----:B------:R-:W-:Y:S02]  /*01e0*/  USHF.L.U32 UR6, UR6, 0x1, URZ ;  /* 0x0000000106067899 */ /* 0x000fe4000800063f */
[----:B0-----:R-:W-:Y:S02]  /*01f0*/  ULEA UR8, UR8, UR4, 0x18 ;  /* 0x0000000408087291 */ /* 0x001fe4000f8ec03f */
[----:B------:R-:W-:-:S04]  /*0200*/  UIADD3 UR4, -UR5, 0x100000, URZ ;  /* 0x0010000005047890 */ /* 0x000fc8000fffe13f */
[----:B------:R-:W-:Y:S02]  /*0210*/  USHF.L.U32 UR5, UR4, 0xb, URZ ;  /* 0x0000000b04057899 */ /* 0x000fe4000800063f */
[----:B------:R-:W-:Y:S01]  /*0220*/  USHF.L.U32 UR4, UR4, 0x1, URZ ;  /* 0x0000000104047899 */ /* 0x000fe2000800063f */
[----:B------:R-:W0:Y:S11]  /*0230*/  FENCE.VIEW.ASYNC.S ;  /* 0x00000000000073c6 */ /* 0x000e360000000000 */
[----:B0-----:R0:W1:Y:S01]  /*0240*/  SYNCS.EXCH.64 URZ, [UR8], UR4 ;  /* 0x00000004083f75b2 */ /* 0x0010620008000100 */
[----:B------:R0:W2:Y:S01]  /*0250*/  SYNCS.EXCH.64 URZ, [UR8+0x18], UR6 ;  /* 0x00001806083f75b2 */ /* 0x0000a20008000100 */
[----:B------:R0:W3:Y:S01]  /*0260*/  SYNCS.EXCH.64 URZ, [UR8+0x8], UR4 ;  /* 0x00000804083f75b2 */ /* 0x0000e20008000100 */
[----:B------:R0:W4:Y:S01]  /*0270*/  SYNCS.EXCH.64 URZ, [UR8+0x20], UR6 ;  /* 0x00002006083f75b2 */ /* 0x0001220008000100 */
[----:B------:R0:W0:Y:S01]  /*0280*/  SYNCS.EXCH.64 URZ, [UR8+0x10], UR4 ;  /* 0x00001004083f75b2 */ /* 0x0000220008000100 */
[----:B------:R0:W0:Y:S01]  /*0290*/  SYNCS.EXCH.64 URZ, [UR8+0x28], UR6 ;  /* 0x00002806083f75b2 */ /* 0x0000220008000100 */
[----:B------:R-:W-:Y:S01]  /*02a0*/  NOP ;  /* 0x0000000000007918 */ /* 0x000fe20000000000 */
.L_x_2:
[----:B------:R-:W5:Y:S01]  /*02b0*/  SHFL.IDX PT, R6, R0, RZ, 0x1f ;  /* 0x00001fff00067589 */ /* 0x000f6200000e0000 */
[----:B------:R-:W-:Y:S01]  /*02c0*/  ELECT P0, URZ, PT ;  /* 0x00000000003f782f */ /* 0x000fe20003800000 */
[----:B------:R-:W-:Y:S01]  /*02d0*/  NOP ;  /* 0x0000000000007918 */ /* 0x000fe20000000000 */
[----:B------:R-:W-:Y:S01]  /*02e0*/  ELECT P1, URZ, PT ;  /* 0x00000000003f782f */ /* 0x000fe20003820000 */
[----:B------:R-:W1:Y:S01]  /*02f0*/  SHFL.IDX PT, R3, R0, RZ, 0x1f ;  /* 0x00001fff00037589 */ /* 0x000e6200000e0000 */
[----:B0-----:R-:W-:Y:S01]  /*0300*/  UMOV UR4, 0x20 ;  /* 0x0000002000047882 */ /* 0x001fe20000000000 */
[----:B------:R-:W-:Y:S01]  /*0310*/  UMOV UR11, 0x80 ;  /* 0x00000080000b7882 */ /* 0x000fe20000000000 */
[----:B------:R-:W-:Y:S01]  /*0320*/  NOP ;  /* 0x0000000000007918 */ /* 0x000fe20000000000 */
[----:B------:R-:W0:Y:S01]  /*0330*/  SHFL.IDX PT, R5, R5, RZ, 0x1f ;  /* 0x00001fff05057589 */ /* 0x000e2200000e0000 */
[C---:B------:R-:W-:Y:S01]  /*0340*/  VIADD R31, R7.reuse, 0xffffffff ;  /* 0xffffffff071f7836 */ /* 0x040fe20000000000 */
[----:B------:R-:W-:Y:S01]  /*0350*/  ULDC.64 UR36, c[0x0][0x208] ;  /* 0x0000820000247ab9 */ /* 0x000fe20000000a00 */
[----:B------:R-:W-:-:S03]  /*0360*/  ISETP.NE.AND P2, PT, R7, RZ, PT ;  /* 0x000000ff0700720c */ /* 0x000fc60003f45270 */
[----:B------:R-:W-:Y:S02]  /*0370*/  ISETP.GE.U32.AND P3, PT, R31, 0x2, PT ;  /* 0x000000021f00780c */ /* 0x000fe40003f66070 */
[----:B-----5:R-:W-:Y:S02]  /*0380*/  ISETP.NE.OR P0, PT, R6, RZ, !P0 ;  /* 0x000000ff0600720c */ /* 0x020fe40004705670 */
[----:B-1----:R-:W-:Y:S02]  /*0390*/  ISETP.NE.OR P1, PT, R3, RZ, !P1 ;  /* 0x000000ff0300720c */ /* 0x002fe40004f25670 */
[----:B------:R-:W-:Y:S02]  /*03a0*/  SHF.R.S32.HI R3, RZ, 0x1f, R2 ;  /* 0x0000001fff037819 */ /* 0x000fe40000011402 */
[----:B0-----:R-:W-:Y:S02]  /*03b0*/  R2UR UR43, R5 ;  /* 0x00000000052b72ca */ /* 0x001fe400000e0000 */
[----:B------:R-:W-:-:S05]  /*03c0*/  LEA.HI R3, R3, R2, RZ, 0x2 ;  /* 0x0000000203037211 */ /* 0x000fca00078f10ff */
[----:B------:R-:W-:Y:S01]  /*03d0*/  VOTEU.ALL UP0, P0 ;  /* 0x00000000003f7886 */ /* 0x000fe20000000000 */
[----:B------:R-:W-:Y:S01]  /*03e0*/  LOP3.LUT R3, R3, 0xfffffffc, RZ, 0xc0, !PT ;  /* 0xfffffffc03037812 */ /* 0x000fe200078ec0ff */
[----:B------:R-:W-:-:S03]  /*03f0*/  VOTEU.ALL UP1, P1 ;  /* 0x00000000003f7886 */ /* 0x000fc60000820000 */
[----:B------:R-:W0:Y:S01]  /*0400*/  @!UP0 S2UR UR7, SR_CgaCtaId ;  /* 0x00000000000789c3 */ /* 0x000e220000008800 */
[----:B------:R-:W-:Y:S01]  /*0410*/  @!UP0 UMOV UR6, 0x400 ;  /* 0x0000040000068882 */ /* 0x000fe20000000000 */
[----:B------:R-:W-:-:S04]  /*0420*/  @!UP0 UIADD3 UR4, -UR4, 0x100000, URZ ;  /* 0x0010000004048890 */ /* 0x000fc8000fffe13f */
[----:B------:R-:W-:Y:S02]  /*0430*/  @!UP0 USHF.L.U32 UR5, UR4, 0xb, URZ ;  /* 0x0000000b04058899 */ /* 0x000fe4000800063f */
[----:B------:R-:W-:Y:S01]  /*0440*/  @!UP0 USHF.L.U32 UR4, UR4, 0x1, URZ ;  /* 0x0000000104048899 */ /* 0x000fe2000800063f */
[----:B------:R-:W-:Y:S01]  /*0450*/  IMAD.IADD R14, R2, 0x1, -R3 ;  /* 0x00000001020e7824 */ /* 0x000fe200078e0a03 */
[----:B------:R-:W-:Y:S01]  /*0460*/  @!UP1 UMOV UR9, 0x400 ;  /* 0x0000040000099882 */ /* 0x000fe20000000000 */
[----:B------:R-:W-:Y:S01]  /*0470*/  VOTEU.ALL UP2, P1 ;  /* 0x00000000003f7886 */ /* 0x000fe20000840000 */
[----:B------:R-:W-:Y:S01]  /*0480*/  VOTEU.ALL UP3, P1 ;  /* 0x00000000003f7886 */ /* 0x000fe20000860000 */
[----:B------:R-:W-:Y:S01]  /*0490*/  VOTEU.ALL UP4, P1 ;  /* 0x00000000003f7886 */ /* 0x000fe20000880000 */
[----:B------:R-:W1:Y:S01]  /*04a0*/  @!UP1 S2UR UR10, SR_CgaCtaId ;  /* 0x00000000000a99c3 */ /* 0x000e620000008800 */
[----:B------:R-:W-:Y:S01]  /*04b0*/  VOTEU.ALL UP5, P1 ;  /* 0x00000000003f7886 */ /* 0x000fe200008a0000 */
[----:B------:R-:W-:-:S04]  /*04c0*/  SHF.R.S32.HI R3, RZ, 0x1f, R4 ;  /* 0x0000001fff037819 */ /* 0x000fc80000011404 */
[----:B------:R-:W-:-:S04]  /*04d0*/  LEA.HI R3, R3, R4, RZ, 0x7 ;  /* 0x0000000403037211 */ /* 0x000fc800078f38ff */
[----:B------:R-:W-:-:S05]  /*04e0*/  LOP3.LUT R3, R3, 0xffffff80, RZ, 0xc0, !PT ;  /* 0xffffff8003037812 */ /* 0x000fca00078ec0ff */
[----:B------:R-:W-:Y:S01]  /*04f0*/  IMAD.IADD R5, R4, 0x1, -R3 ;  /* 0x0000000104057824 */ /* 0x000fe200078e0a03 */
[----:B0-----:R-:W-:Y:S02]  /*0500*/  @!UP0 ULEA UR8, UR7, UR6, 0x18 ;  /* 0x0000000607088291 */ /* 0x001fe4000f8ec03f */
[----:B------:R-:W-:-:S04]  /*0510*/  @!UP1 UIADD3 UR6, -UR11, 0x100000, URZ ;  /* 0x001000000b069890 */ /* 0x000fc8000fffe13f */
[----:B------:R-:W-:Y:S02]  /*0520*/  @!UP1 USHF.L.U32 UR7, UR6, 0xb, URZ ;  /* 0x0000000b06079899 */ /* 0x000fe4000800063f */
[----:B------:R-:W-:Y:S01]  /*0530*/  @!UP1 USHF.L.U32 UR6, UR6, 0x1, URZ ;  /* 0x0000000106069899 */ /* 0x000fe2000800063f */
[----:B------:R-:W-:Y:S01]  /*0540*/  VOTEU.ALL UP0, P0 ;  /* 0x00000000003f7886 */ /* 0x000fe20000000000 */
[----:B-1----:R-:W-:Y:S01]  /*0550*/  @!UP1 ULEA UR9, UR10, UR9, 0x18 ;  /* 0x000000090a099291 */ /* 0x002fe2000f8ec03f */
[----:B------:R-:W-:Y:S02]  /*0560*/  VOTEU.ALL UP1, P0 ;  /* 0x00000000003f7886 */ /* 0x000fe40000020000 */
[----:B------:R-:W-:Y:S01]  /*0570*/  ULDC.64 UR10, c[0x0][0x598] ;  /* 0x00016600000a7ab9 */ /* 0x000fe20000000a00 */
[----:B------:R-:W-:Y:S01]  /*0580*/  ISETP.NE.AND P0, PT, R14, 0x3, PT ;  /* 0x000000030e00780c */ /* 0x000fe20003f05270 */
[----:B------:R-:W0:Y:S02]  /*0590*/  FENCE.VIEW.ASYNC.S ;  /* 0x00000000000073c6 */ /* 0x000e240000000000 */
[----:B0-----:R0:W2:Y:S01]  /*05a0*/  @!UP0 SYNCS.EXCH.64 URZ, [UR8+0x60], UR4 ;  /* 0x00006004083f85b2 */ /* 0x0010a20008000100 */
[----:B------:R-:W-:-:S02]  /*05b0*/  ISETP.NE.U32.AND P1, PT, RZ, UR10, PT ;  /* 0x0000000aff007c0c */ /* 0x000fc4000bf25070 */
[----:B------:R-:W-:Y:S02]  /*05c0*/  ISETP.EQ.OR P0, PT, R14, RZ, !P0 ;  /* 0x000000ff0e00720c */ /* 0x000fe40004702670 */
[----:B------:R-:W-:Y:S02]  /*05d0*/  ISETP.NE.AND.EX P1, PT, RZ, UR11, PT, P1 ;  /* 0x0000000bff007c0c */ /* 0x000fe4000bf25310 */
[----:B------:R-:W-:-:S04]  /*05e0*/  ISETP.EQ.AND P0, PT, R7, RZ, P0 ;  /* 0x000000ff0700720c */ /* 0x000fc80000702270 */
[----:B------:R-:W-:-:S04]  /*05f0*/  SEL R23, RZ, 0x1, !P0 ;  /* 0x00000001ff177807 */ /* 0x000fc80004000000 */
[----:B------:R-:W-:Y:S01]  /*0600*/  SEL R23, R23, 0x2, P3 ;  /* 0x0000000217177807 */ /* 0x000fe20001800000 */
[----:B------:R0:W2:Y:S01]  /*0610*/  @!UP1 SYNCS.EXCH.64 URZ, [UR8+0x68], UR4 ;  /* 0x00006804083f95b2 */ /* 0x0000a20008000100 */
[----:B------:R-:W-:Y:S01]  /*0620*/  NOP ;  /* 0x0000000000007918 */ /* 0x000fe20000000000 */
[----:B------:R0:W2:Y:S01]  /*0630*/  @!UP2 SYNCS.EXCH.64 URZ, [UR9+0x40], UR6 ;  /* 0x00004006093fa5b2 */ /* 0x0000a20008000100 */
[----:B------:R0:W2:Y:S01]  /*0640*/  @!UP3 SYNCS.EXCH.64 URZ, [UR9+0x48], UR6 ;  /* 0x00004806093fb5b2 */ /* 0x0000a20008000100 */
[----:B------:R0:W2:Y:S01]  /*0650*/  @!UP4 SYNCS.EXCH.64 URZ, [UR9+0x50], UR6 ;  /* 0x00005006093fc5b2 */ /* 0x0000a20008000100 */
[----:B------:R0:W2:Y:S01]  /*0660*/  @!UP5 SYNCS.EXCH.64 URZ, [UR9+0x58], UR6 ;  /* 0x00005806093fd5b2 */ /* 0x0000a20008000100 */
[----:B------:R-:W-:Y:S01]  /*0670*/  NOP ;  /* 0x0000000000007918 */ /* 0x000fe20000000000 */
[----:B--234-:R-:W-:Y:S06]  /*0680*/  BAR.SYNC.DEFER_BLOCKING 0x0 ;  /* 0x0000000000007b1d */ /* 0x01cfec0000010000 */
[----:B0-----:R-:W-:Y:S05]  /*0690*/  @!P1 BRA `(.L_x_3) ;  /* 0x00000000001c9947 */ /* 0x001fea0003800000 */
[----:B------:R-:W0:Y:S02]  /*06a0*/  LDC.64 R2, c[0x0][0x598] ;  /* 0x00016600ff027b82 */ /* 0x000e240000000a00 */
[----:B0-----:R-:W2:Y:S02]  /*06b0*/  LDG.E.64 R2, desc[UR36][R2.64] ;  /* 0x0000002402027981 */ /* 0x001ea4000c1e1b00 */
[----:B--2---:R-:W-:-:S04]  /*06c0*/  ISETP.NE.U32.AND P0, PT, R2, RZ, PT ;  /* 0x000000ff0200720c */ /* 0x004fc80003f05070 */
[----:B------:R-:W-:-:S13]  /*06d0*/  ISETP.NE.AND.EX P0, PT, R3, RZ, PT, P0 ;  /* 0x000000ff0300720c */ /* 0x000fda0003f05300 */
[----:B------:R-:W-:Y:S05]  /*06e0*/  @!P0 BRA `(.L_x_3) ;  /* 0x0000000000088947 */ /* 0x000fea0003800000 */
[----:B------:R1:W5:Y:S01]  /*06f0*/  LD.E R88, desc[UR36][R2.64] ;  /* 0x0000002402587980 */ /* 0x000362000c101900 */
[----:B------:R-:W-:Y:S05]  /*0700*/  BRA `(.L_x_4) ;  /* 0x0000000000247947 */ /* 0x000fea0003800000 */
.L_x_3:
[----:B------:R-:W-:Y:S02]  /*0710*/  ULDC.64 UR4, c[0x0][0x588] ;  /* 0x0001620000047ab9 */ /* 0x000fe40000000a00 */
[----:B------:R-:W-:-:S04]  /*0720*/  ISETP.NE.U32.AND P0, PT, RZ, UR4, PT ;  /* 0x00000004ff007c0c */ /* 0x000fc8000bf05070 */
[----:B------:R-:W-:-:S13]  /*0730*/  ISETP.NE.AND.EX P0, PT, RZ, UR5, PT, P0 ;  /* 0x00000005ff007c0c */ /* 0x000fda000bf05300 */
[----:B------:R-:W-:Y:S05]  /*0740*/  @!P0 BRA `(.L_x_5) ;  /* 0x00000000000c8947 */ /* 0x000fea0003800000 */
[----:B------:R-:W0:Y:S02]  /*0750*/  LDC.64 R88, c[0x0][0x588] ;  /* 0x00016200ff587b82 */ /* 0x000e240000000a00 */
[----:B0-----:R0:W5:Y:S01]  /*0760*/  LDG.E R88, desc[UR36][R88.64] ;  /* 0x0000002458587981 */ /* 0x001162000c1e1900 */
[----:B------:R-:W-:Y:S05]  /*0770*/  BRA `(.L_x_4) ;  /* 0x0000000000087947 */ /* 0x000fea0003800000 */
.L_x_5:
[----:B------:R-:W-:Y:S02]  /*0780*/  ULDC UR4, c[0x0][0x580] ;  /* 0x0001600000047ab9 */ /* 0x000fe40000000800 */
[----:B------:R-:W-:-:S07]  /*0790*/  IMAD.U32 R88, RZ, RZ, UR4 ;  /* 0x00000004ff587e24 */ /* 0x000fce000f8e00ff */
.L_x_4:
[----:B------:R-:W-:Y:S02]  /*07a0*/  ULDC.64 UR4, c[0x0][0x5a0] ;  /* 0x0001680000047ab9 */ /* 0x000fe40000000a00 */
[----:B------:R-:W-:-:S04]  /*07b0*/  ISETP.NE.U32.AND P0, PT, RZ, UR4, PT ;  /* 0x00000004ff007c0c */ /* 0x000fc8000bf05070 */
[----:B------:R-:W-:-:S13]  /*07c0*/  ISETP.NE.AND.EX P0, PT, RZ, UR5, PT, P0 ;  /* 0x00000005ff007c0c */ /* 0x000fda000bf05300 */
[----:B------:R-:W-:Y:S05]  /*07d0*/  @!P0 BRA `(.L_x_6) ;  /* 0x00000000001c8947 */ /* 0x000fea0003800000 */
[----:B-1----:R-:W1:Y:S02]  /*07e0*/  LDC.64 R2, c[0x0][0x5a0] ;  /* 0x00016800ff027b82 */ /* 0x002e640000000a00 */
[----:B-1----:R-:W2:Y:S02]  /*07f0*/  LDG.E.64 R2, desc[UR36][R2.64] ;  /* 0x0000002402027981 */ /* 0x002ea4000c1e1b00 */
[----:B--2---:R-:W-:-:S04]  /*0800*/  ISETP.NE.U32.AND P0, PT, R2, RZ, PT ;  /* 0x000000ff0200720c */ /* 0x004fc80003f05070 */
[----:B------:R-:W-:-:S13]  /*0810*/  ISETP.NE.AND.EX P0, PT, R3, RZ, PT, P0 ;  /* 0x000000ff0300720c */ /* 0x000fda0003f05300 */
[----:B------:R-:W-:Y:S05]  /*0820*/  @!P0 BRA `(.L_x_6) ;  /* 0x0000000000088947 */ /* 0x000fea0003800000 */
[----:B0-----:R2:W5:Y:S01]  /*0830*/  LD.E R89, desc[UR36][R2.64] ;  /* 0x0000002402597980 */ /* 0x001562000c101900 */
[----:B------:R-:W-:Y:S05]  /*0840*/  BRA `(.L_x_7) ;  /* 0x0000000000247947 */ /* 0x000fea0003800000 */
.L_x_6:
[----:B------:R-:W-:Y:S02]  /*0850*/  ULDC.64 UR4, c[0x0][0x590] ;  /* 0x0001640000047ab9 */ /* 0x000fe40000000a00 */
[----:B------:R-:W-:-:S04]  /*0860*/  ISETP.NE.U32.AND P0, PT, RZ, UR4, PT ;  /* 0x00000004ff007c0c */ /* 0x000fc8000bf05070 */
[----:B------:R-:W-:-:S13]  /*0870*/  ISETP.NE.AND.EX P0, PT, RZ, UR5, PT, P0 ;  /* 0x00000005ff007c0c */ /* 0x000fda000bf05300 */
[----:B------:R-:W-:Y:S05]  /*0880*/  @!P0 BRA `(.L_x_8) ;  /* 0x00000000000c8947 */ /* 0x000fea0003800000 */
[----:B-1----:R-:W0:Y:S02]  /*0890*/  LDC.64 R2, c[0x0][0x590] ;  /* 0x00016400ff027b82 */ /* 0x002e240000000a00 */
[----:B0-----:R0:W5:Y:S01]  /*08a0*/  LDG.E R89, desc[UR36][R2.64] ;  /* 0x0000002402597981 */ /* 0x001162000c1e1900 */
[----:B------:R-:W-:Y:S05]  /*08b0*/  BRA `(.L_x_7) ;  /* 0x0000000000087947 */ /* 0x000fea0003800000 */
.L_x_8:
[----:B------:R-:W-:Y:S02]  /*08c0*/  ULDC UR4, c[0x0][0x584] ;  /* 0x0001610000047ab9 */ /* 0x000fe40000000800 */
[----:B0-----:R-:W-:-:S07]  /*08d0*/  IMAD.U32 R89, RZ, RZ, UR4 ;  /* 0x00000004ff597e24 */ /* 0x001fce000f8e00ff */
.L_x_7:
[----:B012---:R-:W0:Y:S01]  /*08e0*/  LDC R2, c[0x0][0x65c] ;  /* 0x00019700ff027b82 */ /* 0x007e220000000800 */
[----:B------:R-:W1:Y:S01]  /*08f0*/  S2R R15, SR_CTAID.Y ;  /* 0x00000000000f7919 */ /* 0x000e620000002600 */
[----:B------:R-:W-:Y:S01]  /*0900*/  ULDC UR6, c[0x0][0x28c] ;  /* 0x0000a30000067ab9 */ /* 0x000fe20000000800 */
[----:B------:R-:W-:Y:S01]  /*0910*/  ISETP.NE.AND P0, PT, R7, 0x2, PT ;  /* 0x000000020700780c */ /* 0x000fe20003f05270 */
[----:B------:R-:W-:Y:S01]  /*0920*/  UIADD3 UR6, UR6, 0x7f, URZ ;  /* 0x0000007f06067890 */ /* 0x000fe2000fffe03f */
[----:B------:R-:W2:Y:S01]  /*0930*/  S2R R6, SR_CTAID.X ;  /* 0x0000000000067919 */ /* 0x000ea20000002500 */
[----:B------:R-:W-:Y:S01]  /*0940*/  UMOV UR38, URZ ;  /* 0x0000003f00267c82 */ /* 0x000fe20008000000 */
[----:B------:R-:W-:Y:S01]  /*0950*/  UMOV UR39, URZ ;  /* 0x0000003f00277c82 */ /* 0x000fe20008000000 */
[----:B------:R-:W-:Y:S01]  /*0960*/  USHF.R.S32.HI UR7, URZ, 0x1f, UR6 ;  /* 0x0000001f3f077899 */ /* 0x000fe20008011406 */
[----:B------:R-:W-:-:S03]  /*0970*/  ULDC.64 UR8, c[0x0][0x650] ;  /* 0x0001940000087ab9 */ /* 0x000fc60000000a00 */
[----:B------:R-:W-:-:S04]  /*0980*/  ULEA.HI UR7, UR7, UR6, URZ, 0x7 ;  /* 0x0000000607077291 */ /* 0x000fc8000f8f383f */
[----:B------:R-:W-:Y:S01]  /*0990*/  USHF.R.S32.HI UR40, URZ, 0x7, UR7 ;  /* 0x000000073f287899 */ /* 0x000fe20008011407 */
[----:B0-----:R-:W-:-:S13]  /*09a0*/  ISETP.NE.AND P1, PT, R2, 0x1, PT ;  /* 0x000000010200780c */ /* 0x001fda0003f25270 */
[----:B------:R-:W2:Y:S01]  /*09b0*/  @P1 LDC R17, c[0x0][0x10] ;  /* 0x00000400ff111b82 */ /* 0x000ea20000000800 */
[----:B-1----:R-:W-:Y:S02]  /*09c0*/  @P1 IMAD.MOV.U32 R8, RZ, RZ, R15 ;  /* 0x000000ffff081224 */ /* 0x002fe400078e000f */
[----:B------:R-:W-:Y:S02]  /*09d0*/  @P1 IMAD.MOV.U32 R9, RZ, RZ, RZ ;  /* 0x000000ffff091224 */ /* 0x000fe400078e00ff */
[----:B------:R-:W-:-:S03]  /*09e0*/  @P1 IMAD.MOV.U32 R7, RZ, RZ, RZ ;  /* 0x000000ffff071224 */ /* 0x000fc600078e00ff */
[----:B------:R-:W0:Y:S01]  /*09f0*/  @!P1 LDC R3, c[0x0][0xc] ;  /* 0x00000300ff039b82 */ /* 0x000e220000000800 */
[----:B------:R-:W-:Y:S01]  /*0a00*/  ULDC UR4, c[0x0][0xc] ;  /* 0x0000030000047ab9 */ /* 0x000fe20000000800 */
[----:B------:R-:W-:Y:S02]  /*0a10*/  ULDC UR5, c[0x0][0x10] ;  /* 0x0000040000057ab9 */ /* 0x000fe40000000800 */
[----:B------:R-:W-:-:S04]  /*0a20*/  UIMAD.WIDE.U32 UR4, UR4, UR5, URZ ;  /* 0x00000005040472a5 */ /* 0x000fc8000f8e003f */
[----:B------:R-:W1:Y:S01]  /*0a30*/  LDC R0, c[0x0][0x14] ;  /* 0x00000500ff007b82 */ /* 0x000e620000000800 */
[----:B--2---:R-:W-:-:S04]  /*0a40*/  @P1 IMAD.WIDE.U32 R16, R6, R17, R8 ;  /* 0x0000001106101225 */ /* 0x004fc800078e0008 */
[----:B------:R-:W-:Y:S02]  /*0a50*/  @P1 IMAD.IADD R17, R17, 0x1, R7 ;  /* 0x0000000111111824 */ /* 0x000fe400078e0207 */
[----:B------:R-:W-:Y:S02]  /*0a60*/  IMAD.MOV.U32 R7, RZ, RZ, RZ ;  /* 0x000000ffff077224 */ /* 0x000fe400078e00ff */
[----:B0-----:R-:W-:-:S04]  /*0a70*/  @!P1 IMAD.WIDE.U32 R8, R3, R15, R6 ;  /* 0x0000000f03089225 */ /* 0x001fc800078e0006 */
[----:B------:R-:W-:Y:S02]  /*0a80*/  @!P1 IMAD.MOV.U32 R16, RZ, RZ, R8 ;  /* 0x000000ffff109224 */ /* 0x000fe400078e0008 */
[----:B-1----:R-:W-:-:S04]  /*0a90*/  IMAD.WIDE.U32 R10, R0, UR4, RZ ;  /* 0x00000004000a7c25 */ /* 0x002fc8000f8e00ff */
[----:B------:R-:W-:Y:S01]  /*0aa0*/  IMAD R3, R0, UR5, RZ ;  /* 0x0000000500037c24 */ /* 0x000fe2000f8e02ff */
[----:B------:R0:W-:Y:S01]  /*0ab0*/  STL.64 [R1], R10 ;  /* 0x0000000a01007387 */ /* 0x0001e20000100a00 */
[----:B------:R-:W-:Y:S02]  /*0ac0*/  @!P1 IMAD.MOV.U32 R17, RZ, RZ, R9 ;  /* 0x000000ffff119224 */ /* 0x000fe400078e0009 */
[----:B------:R-:W-:Y:S01]  /*0ad0*/  IMAD.IADD R0, R11, 0x1, R3 ;  /* 0x000000010b007824 */ /* 0x000fe200078e0203 */
[----:B------:R-:W-:Y:S06]  /*0ae0*/  @P0 BRA `(.L_x_9) ;  /* 0x0000000000200947 */ /* 0x000fec0003800000 */
[----:B------:R-:W-:Y:S01]  /*0af0*/  UISETP.GE.U32.AND UP0, UPT, UR40, 0x3, UPT ;  /* 0x000000032800788c */ /* 0x000fe2000bf06070 */
[----:B------:R-:W-:Y:S01]  /*0b00*/  IADD3 R16, P0, R16, R10, RZ ;  /* 0x0000000a10107210 */ /* 0x000fe20007f1e0ff */
[----:B------:R-:W-:Y:S01]  /*0b10*/  UIMAD.WIDE.U32 UR4, UR40, -0x55555555, URZ ;  /* 0xaaaaaaab280478a5 */ /* 0x000fe2000f8e003f */
[----:B------:R-:W-:-:S03]  /*0b20*/  UMOV UR39, URZ ;  /* 0x0000003f00277c82 */ /* 0x000fc60008000000 */
[----:B------:R-:W-:Y:S01]  /*0b30*/  USHF.R.U32.HI UR4, URZ, 0x1, UR5 ;  /* 0x000000013f047899 */ /* 0x000fe20008011605 */
[----:B------:R-:W-:-:S03]  /*0b40*/  IMAD.X R17, R0, 0x1, R17, P0 ;  /* 0x0000000100117824 */ /* 0x000fc600000e0611 */
[----:B------:R-:W-:Y:S02]  /*0b50*/  UIMAD UR38, UR4, -0x3, UR40 ;  /* 0xfffffffd042678a4 */ /* 0x000fe4000f8e0228 */
[----:B------:R-:W-:-:S12]  /*0b60*/  @UP0 ULOP3.LUT UR39, UR4, 0x1, URZ, 0xc0, !UPT ;  /* 0x0000000104270892 */ /* 0x000fd8000f8ec03f */
.L_x_9:
[----:B------:R-:W-:Y:S01]  /*0b70*/  ISETP.GE.U32.AND P0, PT, R16, UR8, PT ;  /* 0x0000000810007c0c */ /* 0x000fe2000bf06070 */
[----:B------:R-:W-:Y:S01]  /*0b80*/  IMAD.MOV.U32 R22, RZ, RZ, -0x1 ;  /* 0xffffffffff167424 */ /* 0x000fe200078e00ff */
[----:B------:R-:W-:Y:S01]  /*0b90*/  PRMT R3, RZ, 0x7610, R3 ;  /* 0x00007610ff037816 */ /* 0x000fe20000000003 */
[----:B------:R-:W-:Y:S01]  /*0ba0*/  IMAD.MOV.U32 R18, RZ, RZ, -0x1 ;  /* 0xffffffffff127424 */ /* 0x000fe200078e00ff */
[----:B------:R-:W-:Y:S01]  /*0bb0*/  ISETP.GE.U32.AND.EX P0, PT, R17, UR9, PT, P0 ;  /* 0x0000000911007c0c */ /* 0x000fe2000bf06100 */
[----:B------:R-:W-:-:S12]  /*0bc0*/  IMAD.MOV.U32 R19, RZ, RZ, -0x1 ;  /* 0xffffffffff137424 */ /* 0x000fd800078e00ff */
[----:B------:R-:W-:Y:S05]  /*0bd0*/  @P0 BRA `(.L_x_10) ;  /* 0x0000000400580947 */ /* 0x000fea0003800000 */
[----:B------:R-:W1:Y:S01]  /*0be0*/  LDC.64 R20, c[0x0][0x628] ;  /* 0x00018a00ff147b82 */ /* 0x000e620000000a00 */
[----:B------:R-:W-:Y:S02]  /*0bf0*/  IMAD.MOV.U32 R8, RZ, RZ, R16 ;  /* 0x000000ffff087224 */ /* 0x000fe400078e0010 */
[----:B------:R-:W-:-:S05]  /*0c00*/  IMAD.MOV.U32 R9, RZ, RZ, R17 ;  /* 0x000000ffff097224 */ /* 0x000fca00078e0011 */
[----:B------:R-:W2:Y:S08]  /*0c10*/  LDC R18, c[0x0][0x630] ;  /* 0x00018c00ff127b82 */ /* 0x000eb00000000800 */
[----:B------:R-:W3:Y:S01]  /*0c20*/  LDC.64 R24, c[0x0][0x620] ;  /* 0x00018800ff187b82 */ /* 0x000ee20000000a00 */
[----:B-1----:R-:W-:-:S04]  /*0c30*/  ISETP.NE.U32.AND P0, PT, R20, RZ, PT ;  /* 0x000000ff1400720c */ /* 0x002fc80003f05070 */
[----:B------:R-:W-:-:S13]  /*0c40*/  ISETP.NE.AND.EX P0, PT, R21, RZ, PT, P0 ;  /* 0x000000ff1500720c */ /* 0x000fda0003f05300 */
[----:B--23--:R-:W-:Y:S05]  /*0c50*/  @!P0 BRA `(.L_x_11) ;  /* 0x0000000000288947 */ /* 0x00cfea0003800000 */
[----:B------:R-:W1:Y:S02]  /*0c60*/  LDC R3, c[0x0][0x634] ;  /* 0x00018d00ff037b82 */ /* 0x000e640000000800 */
[----:B-1----:R-:W-:-:S05]  /*0c70*/  IADD3 R3, P0, R16, R3, RZ ;  /* 0x0000000310037210 */ /* 0x002fca0007f1e0ff */
[----:B------:R-:W-:-:S04]  /*0c80*/  IMAD.X R19, RZ, RZ, R17, P0 ;  /* 0x000000ffff137224 */ /* 0x000fc800000e0611 */
[----:B------:R-:W-:-:S04]  /*0c90*/  IMAD.WIDE.U32 R8, R19, R20, RZ ;  /* 0x0000001413087225 */ /* 0x000fc800078e00ff */
[----:B0-----:R-:W-:-:S04]  /*0ca0*/  IMAD.WIDE.U32 R10, P0, R3, R21, R8 ;  /* 0x00000015030a7225 */ /* 0x001fc80007800008 */
[----:B------:R-:W-:-:S04]  /*0cb0*/  IMAD.WIDE.U32 R8, R3, R20, RZ ;  /* 0x0000001403087225 */ /* 0x000fc800078e00ff */
[----:B------:R-:W-:Y:S01]  /*0cc0*/  IMAD.X R13, RZ, RZ, RZ, P0 ;  /* 0x000000ffff0d7224 */ /* 0x000fe200000e06ff */
[----:B------:R-:W-:Y:S01]  /*0cd0*/  IADD3 RZ, P0, R9, R10, RZ ;  /* 0x0000000a09ff7210 */ /* 0x000fe20007f1e0ff */
[----:B------:R-:W-:-:S04]  /*0ce0*/  IMAD.MOV.U32 R12, RZ, RZ, R11 ;  /* 0x000000ffff0c7224 */ /* 0x000fc800078e000b */
[----:B------:R-:W-:-:S08]  /*0cf0*/  IMAD.WIDE.U32.X R8, R19, R21, R12, P0 ;  /* 0x0000001513087225 */ /* 0x000fd000000e040c */
.L_x_11:
[-CC-:B------:R-:W-:Y:S01]  /*0d00*/  SHF.R.U64 R30, R8, R18.reuse, R9.reuse ;  /* 0x00000012081e7219 */ /* 0x180fe20000001209 */
[----:B------:R-:W1:Y:S01]  /*0d10*/  LDC R12, c[0x0][0x618] ;  /* 0x00018600ff0c7b82 */ /* 0x000e620000000800 */
[----:B------:R-:W-:Y:S01]  /*0d20*/  SHF.R.U32.HI R7, RZ, R18, R9 ;  /* 0x00000012ff077219 */ /* 0x000fe20000011609 */
[----:B------:R-:W-:Y:S01]  /*0d30*/  ULDC UR4, c[0x0][0x150] ;  /* 0x0000540000047ab9 */ /* 0x000fe20000000800 */
[----:B0-----:R-:W-:Y:S02]  /*0d40*/  IADD3 R11, P0, RZ, -R30, RZ ;  /* 0x8000001eff0b7210 */ /* 0x001fe40007f1e0ff */
[----:B------:R-:W-:-:S03]  /*0d50*/  I2FP.F32.U32 R3, R6 ;  /* 0x0000000600037245 */ /* 0x000fc60000201000 */
[----:B------:R-:W0:Y:S01]  /*0d60*/  LDC.64 R26, c[0x0][0x640] ;  /* 0x00019000ff1a7b82 */ /* 0x000e220000000a00 */
[----:B------:R-:W-:Y:S02]  /*0d70*/  IMAD.X R13, RZ, RZ, ~R7, P0 ;  /* 0x000000ffff0d7224 */ /* 0x000fe400000e0e07 */
[----:B------:R-:W-:Y:S01]  /*0d80*/  FMUL R3, R3, UR4 ;  /* 0x0000000403037c20 */ /* 0x000fe20008400000 */
[----:B------:R-:W-:Y:S01]  /*0d90*/  IMAD.WIDE.U32 R8, R11, R24, R16 ;  /* 0x000000180b087225 */ /* 0x000fe200078e0010 */
[----:B------:R-:W-:-:S03]  /*0da0*/  ULDC UR4, c[0x0][0x154] ;  /* 0x0000550000047ab9 */ /* 0x000fc60000000800 */
[----:B------:R-:W-:Y:S01]  /*0db0*/  IMAD R10, R13, R24, RZ ;  /* 0x000000180d0a7224 */ /* 0x000fe200078e02ff */
[----:B------:R-:W2:Y:S01]  /*0dc0*/  LDC R7, c[0x0][0x144] ;  /* 0x00005100ff077b82 */ /* 0x000ea20000000800 */
[----:B------:R-:W3:Y:S02]  /*0dd0*/  F2I.U32.TRUNC.NTZ R3, R3 ;  /* 0x0000000300037305 */ /* 0x000ee4000020f000 */
[----:B------:R-:W-:-:S04]  /*0de0*/  IMAD R11, R11, R25, R10 ;  /* 0x000000190b0b7224 */ /* 0x000fc800078e020a */
[----:B------:R-:W-:Y:S01]  /*0df0*/  IMAD.IADD R9, R9, 0x1, R11 ;  /* 0x0000000109097824 */ /* 0x000fe200078e020b */
[----:B------:R-:W4:Y:S01]  /*0e00*/  LDC R18, c[0x0][0x608] ;  /* 0x00018200ff127b82 */ /* 0x000f220000000800 */
[----:B------:R-:W-:-:S03]  /*0e10*/  IMAD.MOV.U32 R11, RZ, RZ, -0x1 ;  /* 0xffffffffff0b7424 */ /* 0x000fc600078e00ff */
[-C--:B-1----:R-:W-:Y:S02]  /*0e20*/  SHF.R.U64 R22, R8, R12.reuse, R9 ;  /* 0x0000000c08167219 */ /* 0x082fe40000001209 */
[----:B------:R-:W-:Y:S02]  /*0e30*/  I2FP.F32.U32 R8, R15 ;  /* 0x0000000f00087245 */ /* 0x000fe40000201000 */
[----:B------:R-:W1:Y:S01]  /*0e40*/  LDC R24, c[0x0][0x658] ;  /* 0x00019600ff187b82 */ /* 0x000e620000000800 */
[----:B0-----:R-:W-:Y:S01]  /*0e50*/  ISETP.NE.U32.AND P0, PT, R26, RZ, PT ;  /* 0x000000ff1a00720c */ /* 0x001fe20003f05070 */
[----:B---3--:R-:W-:Y:S01]  /*0e60*/  IMAD.MOV R10, RZ, RZ, -R3 ;  /* 0x000000ffff0a7224 */ /* 0x008fe200078e0a03 */
[----:B------:R-:W-:Y:S01]  /*0e70*/  SHF.R.U32.HI R9, RZ, R12, R9 ;  /* 0x0000000cff097219 */ /* 0x000fe20000011609 */
[----:B------:R-:W-:Y:S01]  /*0e80*/  FMUL R8, R8, UR4 ;  /* 0x0000000408087c20 */ /* 0x000fe20008400000 */
[----:B------:R-:W-:-:S03]  /*0e90*/  ISETP.NE.AND.EX P0, PT, R27, RZ, PT, P0 ;  /* 0x000000ff1b00720c */ /* 0x000fc60003f05300 */
[----:B------:R-:W0:Y:S01]  /*0ea0*/  LDC R20, c[0x0][0x148] ;  /* 0x00005200ff147b82 */ /* 0x000e220000000800 */
[----:B--2---:R-:W-:-:S07]  /*0eb0*/  IMAD R3, R7, R10, R6 ;  /* 0x0000000a07037224 */ /* 0x004fce00078e0206 */
[----:B------:R-:W2:Y:S01]  /*0ec0*/  LDC R21, c[0x0][0x600] ;  /* 0x00018000ff157b82 */ /* 0x000ea20000000800 */
[-CC-:B----4-:R-:W-:Y:S02]  /*0ed0*/  SHF.R.U64 R32, R22, R18.reuse, R9.reuse ;  /* 0x0000001216207219 */ /* 0x190fe40000001209 */
[----:B------:R-:W-:Y:S01]  /*0ee0*/  SHF.R.U32.HI R7, RZ, R18, R9 ;  /* 0x00000012ff077219 */ /* 0x000fe20000011609 */
[----:B------:R-:W-:Y:S01]  /*0ef0*/  IMAD.MOV.U32 R9, RZ, RZ, 0x1 ;  /* 0x00000001ff097424 */ /* 0x000fe200078e00ff */
[----:B------:R3:W4:Y:S03]  /*0f00*/  F2I.U32.TRUNC.NTZ R18, R8 ;  /* 0x0000000800127305 */ /* 0x000726000020f000 */
[----:B------:R-:W0:Y:S01]  /*0f10*/  LDC R25, c[0x0][0x648] ;  /* 0x00019200ff197b82 */ /* 0x000e220000000800 */
[-C--:B-1----:R-:W-:Y:S02]  /*0f20*/  SHF.L.U32 R6, R11, R24.reuse, RZ ;  /* 0x000000180b067219 */ /* 0x082fe400000006ff */
[----:B------:R-:W-:-:S02]  /*0f30*/  SHF.R.U64 R34, R32, R24, R7 ;  /* 0x0000001820227219 */ /* 0x000fc40000001207 */
[----:B------:R-:W-:Y:S02]  /*0f40*/  LOP3.LUT R13, RZ, R6, RZ, 0x33, !PT ;  /* 0x00000006ff0d7212 */ /* 0x000fe400078e33ff */
[-C--:B------:R-:W-:Y:S01]  /*0f50*/  SHF.R.U32.HI R7, RZ, R24.reuse, R7 ;  /* 0x00000018ff077219 */ /* 0x080fe20000011607 */
[----:B------:R-:W1:Y:S01]  /*0f60*/  LDC R29, c[0x0][0x638] ;  /* 0x00018e00ff1d7b82 */ /* 0x000e620000000800 */
[----:B------:R-:W-:Y:S01]  /*0f70*/  SHF.L.U32 R12, R9, R24, RZ ;  /* 0x00000018090c7219 */ /* 0x000fe200000006ff */
[----:B------:R-:W-:-:S06]  /*0f80*/  IMAD.MOV.U32 R6, RZ, RZ, R34 ;  /* 0x000000ffff067224 */ /* 0x000fcc00078e0022 */
[----:B------:R-:W0:Y:S01]  /*0f90*/  LDC R28, c[0x0][0x610] ;  /* 0x00018400ff1c7b82 */ /* 0x000e220000000800 */
[----:B---34-:R-:W-:Y:S05]  /*0fa0*/  @!P0 BRA `(.L_x_12) ;  /* 0x0000000000288947 */ /* 0x018fea0003800000 */
[----:B------:R-:W3:Y:S02]  /*0fb0*/  LDC R11, c[0x0][0x64c] ;  /* 0x00019300ff0b7b82 */ /* 0x000ee40000000800 */
[----:B---3--:R-:W-:-:S05]  /*0fc0*/  IADD3 R11, P0, R34, R11, RZ ;  /* 0x0000000b220b7210 */ /* 0x008fca0007f1e0ff */
[----:B------:R-:W-:-:S04]  /*0fd0*/  IMAD.X R19, RZ, RZ, R7, P0 ;  /* 0x000000ffff137224 */ /* 0x000fc800000e0607 */
[----:B------:R-:W-:-:S04]  /*0fe0*/  IMAD.WIDE.U32 R6, R19, R26, RZ ;  /* 0x0000001a13067225 */ /* 0x000fc800078e00ff */
[----:B------:R-:W-:-:S04]  /*0ff0*/  IMAD.WIDE.U32 R8, P0, R11, R27, R6 ;  /* 0x0000001b0b087225 */ /* 0x000fc80007800006 */
[----:B------:R-:W-:-:S04]  /*1000*/  IMAD.WIDE.U32 R6, R11, R26, RZ ;  /* 0x0000001a0b067225 */ /* 0x000fc800078e00ff */
[----:B------:R-:W-:Y:S01]  /*1010*/  IMAD.X R11, RZ, RZ, RZ, P0 ;  /* 0x000000ffff0b7224 */ /* 0x000fe200000e06ff */
[----:B------:R-:W-:Y:S01]  /*1020*/  IADD3 RZ, P0, R7, R8, RZ ;  /* 0x0000000807ff7210 */ /* 0x000fe20007f1e0ff */
[----:B------:R-:W-:-:S04]  /*1030*/  IMAD.MOV.U32 R10, RZ, RZ, R9 ;  /* 0x000000ffff0a7224 */ /* 0x000fc800078e0009 */
[----:B------:R-:W-:-:S08]  /*1040*/  IMAD.WIDE.U32.X R6, R19, R27, R10, P0 ;  /* 0x0000001b13067225 */ /* 0x000fd000000e040a */
.L_x_12:
[----:B0-----:R-:W-:Y:S01]  /*1050*/  SHF.R.U64 R6, R6, R25, R7 ;  /* 0x0000001906067219 */ /* 0x001fe20000001207 */
[----:B--2---:R-:W-:Y:S01]  /*1060*/  VIADD R7, R21, 0xffffffff ;  /* 0xffffffff15077836 */ /* 0x004fe20000000000 */
[----:B------:R-:W-:Y:S01]  /*1070*/  LOP3.LUT R13, R32, R13, RZ, 0xc0, !PT ;  /* 0x0000000d200d7212 */ /* 0x000fe200078ec0ff */
[----:B------:R-:W-:Y:S02]  /*1080*/  IMAD.MOV R18, RZ, RZ, -R18 ;  /* 0x000000ffff127224 */ /* 0x000fe400078e0a12 */
[----:B------:R-:W-:Y:S01]  /*1090*/  IMAD.MOV R8, RZ, RZ, -R6 ;  /* 0x000000ffff087224 */ /* 0x000fe200078e0a06 */
[----:B------:R-:W-:Y:S01]  /*10a0*/  LOP3.LUT R7, R22, R7, RZ, 0xc0, !PT ;  /* 0x0000000716077212 */ /* 0x000fe200078ec0ff */
[----:B------:R-:W-:Y:S02]  /*10b0*/  IMAD R12, R12, R6, R13 ;  /* 0x000000060c0c7224 */ /* 0x000fe400078e020d */
[----:B------:R-:W-:Y:S02]  /*10c0*/  @P1 IMAD R3, R20, R18, R15 ;  /* 0x0000001214031224 */ /* 0x000fe400078e020f */
[----:B-1----:R-:W-:-:S02]  /*10d0*/  IMAD R6, R8, R29, R34 ;  /* 0x0000001d08067224 */ /* 0x002fc400078e0222 */
[----:B------:R-:W-:Y:S02]  /*10e0*/  IMAD R22, R12, R28, R3 ;  /* 0x0000001c0c167224 */ /* 0x000fe400078e0203 */
[----:B------:R-:W-:Y:S02]  /*10f0*/  IMAD R7, R6, R21, R7 ;  /* 0x0000001506077224 */ /* 0x000fe400078e0207 */
[----:B------:R-:W-:Y:S02]  /*1100*/  IMAD.MOV.U32 R3, RZ, RZ, 0x1 ;  /* 0x00000001ff037424 */ /* 0x000fe400078e00ff */
[----:B------:R-:W-:Y:S01]  /*1110*/  IMAD.MOV.U32 R19, RZ, RZ, R30 ;  /* 0x000000ffff137224 */ /* 0x000fe200078e001e */
[----:B------:R-:W-:Y:S02]  /*1120*/  SEL R18, R7, R22, !P1 ;  /* 0x0000001607127207 */ /* 0x000fe40004800000 */
[----:B------:R-:W-:-:S07]  /*1130*/  SEL R22, R22, R7, !P1 ;  /* 0x0000000716167207 */ /* 0x000fce0004800000 */
.L_x_10:
[----:B------:R-:W-:Y:S05]  /*1140*/  @!P2 BRA `(.L_x_13) ;  /* 0x000000580050a947 */ /* 0x000fea0003800000 */
[----:B------:R-:W-:-:S13]  /*1150*/  ISETP.GT.U32.AND P0, PT, R31, 0x1, PT ;  /* 0x000000011f00780c */ /* 0x000fda0003f04070 */
[----:B------:R-:W-:Y:S05]  /*1160*/  @P0 EXIT ;  /* 0x000000000000094d */ /* 0x000fea0003800000 */
.L_x_14:
[----:B------:R-:W-:-:S08]  /*1170*/  NOP ;  /* 0x0000000000007918 */ /* 0x000fd00000000000 */
[----:B------:R-:W1:Y:S02]  /*1180*/  USETMAXREG.TRY_ALLOC.CTAPOOL UP0, 0xe8 ;  /* 0x000000e8000079c8 */ /* 0x000e640008000600 */
[----:B-1----:R-:W-:-:S13]  /*1190*/  PLOP3.LUT P0, PT, PT, PT, UP0, 0x80, 0x0 ;  /* 0x000000000000781c */ /* 0x002fda0003f0f008 */
[----:B------:R-:W-:Y:S05]  /*11a0*/  @!P0 BRA `(.L_x_14) ;  /* 0xfffffffc00f08947 */ /* 0x000fea000383ffff */
[----:B------:R-:W-:-:S13]  /*11b0*/  LOP3.LUT P0, RZ, R3, 0xff, RZ, 0xc0, !PT ;  /* 0x000000ff03ff7812 */ /* 0x000fda000780c0ff */
[----:B------:R-:W-:Y:S05]  /*11c0*/  @!P0 EXIT ;  /* 0x000000000000894d */ /* 0x000fea0003800000 */
[----:B------:R-:W2:Y:S01]  /*11d0*/  LDL.64 R8, [R1] ;  /* 0x0000000001087983 */ /* 0x000ea20000100a00 */
[----:B------:R-:W-:Y:S01]  /*11e0*/  SHF.R.S32.HI R4, RZ, 0x1f, R5 ;  /* 0x0000001fff047819 */ /* 0x000fe20000011405 */
[----:B------:R-:W1:Y:S01]  /*11f0*/  S2UR UR4, SR_CgaCtaId ;  /* 0x00000000000479c3 */ /* 0x000e620000008800 */
[----:B------:R-:W-:Y:S01]  /*1200*/  UISETP.LT.AND UP0, UPT, UR40, 0x1, UPT ;  /* 0x000000012800788c */ /* 0x000fe2000bf01270 */
[----:B------:R-:W-:Y:S01]  /*1210*/  LOP3.LUT R102, R23, 0x1, RZ, 0xfc, !PT ;  /* 0x0000000117667812 */ /* 0x000fe200078efcff */
[----:B------:R-:W-:Y:S01]  /*1220*/  UIADD3 UR5, UR43, -0x1, URZ ;  /* 0xffffffff2b057890 */ /* 0x000fe2000fffe03f */
[CC--:B------:R-:W-:Y:S01]  /*1230*/  LEA.HI R3, R4.reuse, R5.reuse, RZ, 0x2 ;  /* 0x0000000504037211 */ /* 0x0c0fe200078f10ff */
[----:B------:R-:W-:Y:S01]  /*1240*/  USEL UR42, UR40, 0x1, UP0 ;  /* 0x00000001282a7887 */ /* 0x000fe20008000000 */
[----:B------:R-:W-:Y:S01]  /*1250*/  LEA.HI R4, R4, R5, RZ, 0x5 ;  /* 0x0000000504047211 */ /* 0x000fe200078f28ff */
[----:B------:R-:W-:Y:S01]  /*1260*/  UMOV UR41, 0x400 ;  /* 0x0000040000297882 */ /* 0x000fe20000000000 */
[--C-:B------:R-:W-:Y:S01]  /*1270*/  SHF.R.S32.HI R90, RZ, 0x2, R3.reuse ;  /* 0x00000002ff5a7819 */ /* 0x100fe20000011403 */
[----:B------:R-:W3:Y:S01]  /*1280*/  LDC R96, c[0x0][0x658] ;  /* 0x00019600ff607b82 */ /* 0x000ee20000000800 */
[----:B------:R-:W-:Y:S01]  /*1290*/  SHF.R.S32.HI R7, RZ, 0x1f, R3 ;  /* 0x0000001fff077819 */ /* 0x000fe20000011403 */
[----:B------:R-:W-:Y:S01]  /*12a0*/  UISETP.NE.AND UP0, UPT, UR5, URZ, UPT ;  /* 0x0000003f0500728c */ /* 0x000fe2000bf05270 */
[----:B------:R-:W-:Y:S01]  /*12b0*/  LOP3.LUT R6, R3, 0xfffffffc, RZ, 0xc0, !PT ;  /* 0xfffffffc03067812 */ /* 0x000fe200078ec0ff */
[----:B------:R-:W-:Y:S01]  /*12c0*/  ULDC UR6, c[0x0][0x284] ;  /* 0x0000a10000067ab9 */ /* 0x000fe20000000800 */
[----:B------:R-:W-:Y:S01]  /*12d0*/  LEA.HI R7, R7, R90, RZ, 0x3 ;  /* 0x0000005a07077211 */ /* 0x000fe200078f18ff */
[----:B------:R-:W-:Y:S01]  /*12e0*/  USHF.L.U32 UR45, UR40, 0x1, URZ ;  /* 0x00000001282d7899 */ /* 0x000fe2000800063f */
[----:B------:R-:W-:Y:S01]  /*12f0*/  SHF.R.S32.HI R3, RZ, 0x5, R4 ;  /* 0x00000005ff037819 */ /* 0x000fe20000011404 */
[----:B------:R-:W4:Y:S01]  /*1300*/  LDC.64 R94, c[0x0][0x5c8] ;  /* 0x00017200ff5e7b82 */ /* 0x000f220000000a00 */
[----:B------:R-:W-:Y:S01]  /*1310*/  LOP3.LUT R7, R7, 0xfffffff8, RZ, 0xc0, !PT ;  /* 0xfffffff807077812 */ /* 0x000fe200078ec0ff */
[----:B------:R-:W-:Y:S01]  /*1320*/  IMAD.IADD R6, R5, 0x1, -R6 ;  /* 0x0000000105067824 */ /* 0x000fe200078e0a06 */
[----:B------:R-:W-:Y:S01]  /*1330*/  UIADD3 UR42, -UR42, UR40, URZ ;  /* 0x000000282a2a7290 */ /* 0x000fe2000fffe13f */
[----:B------:R-:W-:-:S02]  /*1340*/  IMAD.MOV.U32 R5, RZ, RZ, 0x1 ;  /* 0x00000001ff057424 */ /* 0x000fc400078e00ff */
[----:B------:R-:W-:Y:S01]  /*1350*/  IMAD.IADD R90, R90, 0x1, -R7 ;  /* 0x000000015a5a7824 */ /* 0x000fe200078e0a07 */
[----:B-1----:R-:W-:Y:S01]  /*1360*/  ULEA UR41, UR4, UR41, 0x18 ;  /* 0x0000002904297291 */ /* 0x002fe2000f8ec03f */
[----:B------:R-:W1:Y:S01]  /*1370*/  LDC R97, c[0x0][0x288] ;  /* 0x0000a200ff617b82 */ /* 0x000e620000000800 */
[----:B------:R-:W-:Y:S01]  /*1380*/  USHF.L.U32 UR4, UR5, 0x3, URZ ;  /* 0x0000000305047899 */ /* 0x000fe2000800063f */
[--C-:B------:R-:W-:Y:S01]  /*1390*/  IMAD R101, R3, -0x10, -R90.reuse ;  /* 0xfffffff003657824 */ /* 0x100fe200078e0a5a */
[--C-:B------:R-:W-:Y:S01]  /*13a0*/  SHF.R.S32.HI R91, RZ, 0x1f, R90.reuse ;  /* 0x0000001fff5b7819 */ /* 0x100fe2000001145a */
[----:B------:R-:W-:Y:S01]  /*13b0*/  USEL UR5, URZ, 0x1, UP0 ;  /* 0x000000013f057887 */ /* 0x000fe20008000000 */
[----:B------:R-:W-:Y:S01]  /*13c0*/  IMAD.SHL.U32 R92, R6, 0x2, RZ ;  /* 0x00000002065c7824 */ /* 0x000fe200078e00ff */
[----:B------:R-:W-:Y:S01]  /*13d0*/  UIADD3 UR46, UR41, 0x40, URZ ;  /* 0x00000040292e7890 */ /* 0x000fe2000fffe03f */
[----:B------:R-:W-:Y:S01]  /*13e0*/  VIADD R101, R101, UR6 ;  /* 0x0000000665657c36 */ /* 0x000fe20008000000 */
[----:B------:R-:W0:Y:S01]  /*13f0*/  LDC R99, c[0x0][0x600] ;  /* 0x00018000ff637b82 */ /* 0x000e220000000800 */
[----:B------:R-:W-:Y:S01]  /*1400*/  IMAD.WIDE R90, R3, 0x10, R90 ;  /* 0x00000010035a7825 */ /* 0x000fe200078e025a */
[----:B------:R-:W-:Y:S01]  /*1410*/  ULOP3.LUT UR4, UR4, 0x8, URZ, 0xc0, !UPT ;  /* 0x0000000804047892 */ /* 0x000fe2000f8ec03f */
[----:B------:R-:W-:Y:S01]  /*1420*/  SHF.R.S32.HI R93, RZ, 0x1f, R92 ;  /* 0x0000001fff5d7819 */ /* 0x000fe2000001145c */
[----:B------:R-:W-:Y:S01]  /*1430*/  ULEA UR43, UR43, UR46, 0x3 ;  /* 0x0000002e2b2b7291 */ /* 0x000fe2000f8e183f */
[----:B------:R-:W-:Y:S01]  /*1440*/  IMAD.MOV.U32 R3, RZ, RZ, -0x1 ;  /* 0xffffffffff037424 */ /* 0x000fe200078e00ff */
[----:B------:R-:W-:Y:S01]  /*1450*/  ULOP3.LUT UR47, UR4, 0x8, URZ, 0x3c, !UPT ;  /* 0x00000008042f7892 */ /* 0x000fe2000f8e3c3f */
[----:B------:R-:W-:Y:S01]  /*1460*/  IMAD.U32 R103, RZ, RZ, UR5 ;  /* 0x00000005ff677e24 */ /* 0x000fe2000f8e00ff */
[C---:B----4-:R-:W-:Y:S01]  /*1470*/  SHF.L.U64.HI R95, R94.reuse, 0x3, R95 ;  /* 0x000000035e5f7819 */ /* 0x050fe2000001025f */
[----:B------:R-:W-:Y:S01]  /*1480*/  IMAD.SHL.U32 R94, R94, 0x8, RZ ;  /* 0x000000085e5e7824 */ /* 0x000fe200078e00ff */
[-C--:B---3--:R-:W-:Y:S01]  /*1490*/  SHF.L.U32 R3, R3, R96.reuse, RZ ;  /* 0x0000006003037219 */ /* 0x088fe200000006ff */
[----:B------:R-:W-:Y:S01]  /*14a0*/  ULOP3.LUT UR44, UR4, 0x18, URZ, 0x3c, !UPT ;  /* 0x00000018042c7892 */ /* 0x000fe2000f8e3c3f */
[----:B------:R-:W-:-:S02]  /*14b0*/  SHF.L.U32 R96, R5, R96, RZ ;  /* 0x0000006005607219 */ /* 0x000fc400000006ff */
[----:B------:R-:W-:Y:S01]  /*14c0*/  LOP3.LUT R100, RZ, R3, RZ, 0x33, !PT ;  /* 0x00000003ff647212 */ /* 0x000fe200078e33ff */
[----:B-1----:R-:W-:Y:S02]  /*14d0*/  IMAD R97, R6, -0x2, R97 ;  /* 0xfffffffe06617824 */ /* 0x002fe400078e0261 */
[----:B0-----:R-:W-:Y:S01]  /*14e0*/  VIADD R99, R99, 0xffffffff ;  /* 0xffffffff63637836 */ /* 0x001fe20000000000 */
[----:B--2---:R-:W-:-:S07]  /*14f0*/  SHF.L.U64.HI R98, R8, 0x1, R0 ;  /* 0x0000000108627819 */ /* 0x004fce0000010200 */
.L_x_162:
[----:B------:R-:W-:-:S04]  /*1500*/  SHF.L.U32 R0, R103, 0x1f, RZ ;  /* 0x0000001f67007819 */ /* 0x000fc800000006ff */
[----:B------:R-:W0:Y:S02]  /*1510*/  SYNCS.PHASECHK.TRANS64.TRYWAIT P0, [UR43+-0x8], R0 ;  /* 0xfffff800ff0075a7 */ /* 0x000e24000800016b */
[----:B01-34-:R-:W-:Y:S05]  /*1520*/  @!P0 BRA `(.L_x_15) ;  /* 0x00000064004c8947 */ /* 0x01bfea0003800000 */
.L_x_183:
[----:B------:R-:W-:Y:S02]  /*1530*/  ULDC UR4, c[0x0][0x28c] ;  /* 0x0000a30000047ab9 */ /* 0x000fe40000000800 */
[----:B------:R-:W-:-:S13]  /*1540*/  ISETP.LT.AND P0, PT, RZ, UR4, PT ;  /* 0x00000004ff007c0c */ /* 0x000fda000bf01270 */
[----:B------:R-:W-:Y:S05]  /*1550*/  @P0 BRA `(.L_x_16) ;  /* 0x0000000000400947 */ /* 0x000fea0003800000 */
[----:B0-----:R-:W-:Y:S01]  /*1560*/  MOV R0, 0x0 ;  /* 0x0000000000007802 */ /* 0x001fe20000000f00 */
[----:B------:R-:W-:Y:S01]  /*1570*/  ULDC.64 UR4, c[0x4][0x68] ;  /* 0x01001a0000047ab9 */ /* 0x000fe20000000a00 */
[----:B------:R-:W-:Y:S01]  /*1580*/  ULDC.64 UR6, c[0x4][0x8] ;  /* 0x0100020000067ab9 */ /* 0x000fe20000000a00 */
[----:B------:R-:W-:Y:S01]  /*1590*/  IMAD.U32 R4, RZ, RZ, UR4 ;  /* 0x00000004ff047e24 */ /* 0x000fe2000f8e00ff */
[----:B------:R0:W1:Y:S01]  /*15a0*/  LDC.64 R14, c[0x4][R0] ;  /* 0x01000000000e7b82 */ /* 0x0000620000000a00 */
[----:B------:R-:W-:Y:S01]  /*15b0*/  IMAD.U32 R5, RZ, RZ, UR5 ;  /* 0x00000005ff057e24 */ /* 0x000fe2000f8e00ff */
[----:B------:R-:W-:Y:S01]  /*15c0*/  ULDC.64 UR4, c[0x4][0x70] ;  /* 0x01001c0000047ab9 */ /* 0x000fe20000000a00 */
[----:B------:R-:W-:Y:S02]  /*15d0*/  IMAD.U32 R10, RZ, RZ, UR6 ;  /* 0x00000006ff0a7e24 */ /* 0x000fe4000f8e00ff */
[----:B------:R-:W-:Y:S02]  /*15e0*/  IMAD.U32 R6, RZ, RZ, UR4 ;  /* 0x00000004ff067e24 */ /* 0x000fe4000f8e00ff */
[----:B------:R-:W-:-:S02]  /*15f0*/  IMAD.U32 R7, RZ, RZ, UR5 ;  /* 0x00000005ff077e24 */ /* 0x000fc4000f8e00ff */
[----:B------:R-:W-:Y:S02]  /*1600*/  IMAD.U32 R11, RZ, RZ, UR7 ;  /* 0x00000007ff0b7e24 */ /* 0x000fe4000f8e00ff */
[----:B------:R-:W-:Y:S02]  /*1610*/  IMAD.MOV.U32 R8, RZ, RZ, 0x1e1 ;  /* 0x000001e1ff087424 */ /* 0x000fe400078e00ff */
[----:B------:R-:W-:Y:S02]  /*1620*/  IMAD.MOV.U32 R12, RZ, RZ, 0x1 ;  /* 0x00000001ff0c7424 */ /* 0x000fe400078e00ff */
[----:B0-----:R-:W-:-:S07]  /*1630*/  IMAD.MOV.U32 R13, RZ, RZ, RZ ;  /* 0x000000ffff0d7224 */ /* 0x001fce00078e00ff */
[----:B------:R-:W-:-:S07]  /*1640*/  LEPC R20, `(.L_x_16) ;  /* 0x000000001014794e */ /* 0x000fce0000000000 */
[----:B-1---5:R-:W-:Y:S05]  /*1650*/  CALL.ABS.NOINC R14 ;  /* 0x000000000e007343 */ /* 0x022fea0003c00000 */
.L_x_16:
[----:B------:R-:W-:-:S13]  /*1660*/  ISETP.NE.AND P0, PT, R102, 0x3, PT ;  /* 0x000000036600780c */ /* 0x000fda0003f05270 */
[----:B------:R-:W-:Y:S05]  /*1670*/  @!P0 BRA `(.L_x_17) ;  /* 0x0000000000048947 */ /* 0x000fea0003800000 */
[----:B------:R-:W-:Y:S01]  /*1680*/  BPT.TRAP 0x1 ;  /* 0x000000040000795c */ /* 0x000fe20000300000 */
.L_x_17:
[----:B0-----:R-:W-:Y:S02]  /*1690*/  IMAD.U32 R3, RZ, RZ, UR38 ;  /* 0x00000026ff037e24 */ /* 0x001fe4000f8e00ff */
[----:B------:R-:W-:-:S03]  /*16a0*/  IMAD.U32 R0, RZ, RZ, UR39 ;  /* 0x00000027ff007e24 */ /* 0x000fc6000f8e00ff */
[----:B------:R-:W-:Y:S02]  /*16b0*/  LEA R3, R3, UR41, 0x3 ;  /* 0x0000002903037c11 */ /* 0x000fe4000f8e18ff */
[----:B------:R-:W-:-:S04]  /*16c0*/  SHF.L.U32 R0, R0, 0x1f, RZ ;  /* 0x0000001f00007819 */ /* 0x000fc800000006ff */
[----:B------:R0:W1:Y:S01]  /*16d0*/  SYNCS.PHASECHK.TRANS64.TRYWAIT P1, [R3+URZ], R0 ;  /* 0x00000000030075a7 */ /* 0x000062000802017f */
[----:B------:R-:W-:Y:S05]  /*16e0*/  @!P0 BRA `(.L_x_18) ;  /* 0x0000000000048947 */ /* 0x000fea0003800000 */
[----:B------:R-:W-:Y:S01]  /*16f0*/  BPT.TRAP 0x1 ;  /* 0x000000040000795c */ /* 0x000fe20000300000 */
.L_x_18:
[----:B------:R-:W-:-:S05]  /*1700*/  IMAD.U32 R4, RZ, RZ, UR42 ;  /* 0x0000002aff047e24 */ /* 0x000fca000f8e00ff */
[----:B------:R-:W-:Y:S01]  /*1710*/  ISETP.GE.AND P2, PT, R4, 0x1, PT ;  /* 0x000000010400780c */ /* 0x000fe20003f46270 */
[----:B-1----:R-:W-:-:S12]  /*1720*/  @P1 BRA `(.L_x_19) ;  /* 0x0000000000081947 */ /* 0x002fd80003800000 */
[----:B------:R-:W1:Y:S02]  /*1730*/  SYNCS.PHASECHK.TRANS64.TRYWAIT P1, [R3+URZ], R0 ;  /* 0x00000000030075a7 */ /* 0x000e64000802017f */
[----:B-1----:R-:W-:Y:S05]  /*1740*/  @!P1 BRA `(.L_x_20) ;  /* 0x0000006000dc9947 */ /* 0x002fea0003800000 */
.L_x_19:
[----:B------:R-:W-:Y:S05]  /*1750*/  WARPSYNC.ALL ;  /* 0x0000000000007948 */ /* 0x000fea0003800000 */
[----:B------:R-:W-:Y:S01]  /*1760*/  UIADD3 UR4, UR41, 0x100, URZ ;  /* 0x0000010029047890 */ /* 0x000fe2000fffe03f */
[----:B------:R-:W-:Y:S01]  /*1770*/  WARPGROUP.ARRIVE ;  /* 0x00000000000079c5 */ /* 0x000fe20000000000 */
[----:B------:R-:W-:Y:S02]  /*1780*/  UIADD3 UR5, UR41, 0xc100, URZ ;  /* 0x0000c10029057890 */ /* 0x000fe4000fffe03f */
[----:B------:R-:W-:Y:S02]  /*1790*/  USHF.R.U32.HI UR4, URZ, 0x4, UR4 ;  /* 0x000000043f047899 */ /* 0x000fe40008011604 */
[----:B------:R-:W-:-:S02]  /*17a0*/  USHF.R.U32.HI UR5, URZ, 0x4, UR5 ;  /* 0x000000043f057899 */ /* 0x000fc40008011605 */
[----:B------:R-:W-:Y:S02]  /*17b0*/  ULOP3.LUT UR4, UR4, 0x3fff, URZ, 0xc0, !UPT ;  /* 0x00003fff04047892 */ /* 0x000fe4000f8ec03f */
[----:B------:R-:W-:Y:S02]  /*17c0*/  ULOP3.LUT UR5, UR5, 0x3fff, URZ, 0xc0, !UPT ;  /* 0x00003fff05057892 */ /* 0x000fe4000f8ec03f */
[----:B------:R-:W-:Y:S02]  /*17d0*/  ULOP3.LUT UR4, UR4, 0x10000, URZ, 0xfc, !UPT ;  /* 0x0001000004047892 */ /* 0x000fe4000f8efc3f */
[----:B------:R-:W-:Y:S02]  /*17e0*/  ULOP3.LUT UR5, UR5, 0x10000, URZ, 0xfc, !UPT ;  /* 0x0001000005057892 */ /* 0x000fe4000f8efc3f */
[----:B------:R-:W-:Y:S02]  /*17f0*/  ULEA UR6, UR38, UR4, 0xa ;  /* 0x0000000426067291 */ /* 0x000fe4000f8e503f */
[----:B------:R-:W-:Y:S01]  /*1800*/  ULEA UR7, UR38, UR5, 0xb ;  /* 0x0000000526077291 */ /* 0x000fe2000f8e583f */
[----:B------:R-:W-:Y:S01]  /*1810*/  UMOV UR9, 0x40000040 ;  /* 0x4000004000097882 */ /* 0x000fe20000000000 */
[----:B------:R-:W-:-:S03]  /*1820*/  UMOV UR11, 0x40000040 ;  /* 0x40000040000b7882 */ /* 0x000fc60000000000 */
[----:B------:R-:W-:Y:S02]  /*1830*/  UMOV UR8, UR6 ;  /* 0x0000000600087c82 */ /* 0x000fe40008000000 */
[----:B------:R-:W-:Y:S02]  /*1840*/  UMOV UR10, UR7 ;  /* 0x00000007000a7c82 */ /* 0x000fe40008000000 */
[----:B------:R-:W-:Y:S01]  /*1850*/  HGMMA.64x128x16.F32.BF16 R24, gdesc[UR8], RZ, !UPT, gsb0 ;  /* 0x01e00000081879f0 */ /* 0x000fe2000c0018ff */
[----:B------:R-:W-:Y:S02]  /*1860*/  UIADD3 UR8, UR6, 0x2, URZ ;  /* 0x0000000206087890 */ /* 0x000fe4000fffe03f */
[----:B------:R-:W-:Y:S01]  /*1870*/  UIADD3 UR10, UR7, 0x2, URZ ;  /* 0x00000002070a7890 */ /* 0x000fe2000fffe03f */
[----:B------:R-:W-:Y:S01]  /*1880*/  UMOV UR9, 0x40000040 ;  /* 0x4000004000097882 */ /* 0x000fe20000000000 */
[----:B------:R-:W-:Y:S01]  /*1890*/  UMOV UR11, 0x40000040 ;  /* 0x40000040000b7882 */ /* 0x000fe20000000000 */
[----:B------:R-:W-:-:S02]  /*18a0*/  WARPGROUP.DEPBAR.LE gsb0, 0x0 ;  /* 0x00008000000079c5 */ /* 0x000fc40000010000 */
[----:B------:R-:W-:-:S06]  /*18b0*/  WARPGROUP.ARRIVE ;  /* 0x00000000000079c5 */ /* 0x000fcc0000000000 */
[----:B------:R-:W-:Y:S01]  /*18c0*/  HGMMA.64x128x16.F32.BF16 R24, gdesc[UR8], R24, gsb0 ;  /* 0x01e00000081879f0 */ /* 0x000fe20008001818 */
[----:B------:R-:W-:Y:S02]  /*18d0*/  UIADD3 UR8, UR6, 0x4, URZ ;  /* 0x0000000406087890 */ /* 0x000fe4000fffe03f */
[----:B------:R-:W-:Y:S01]  /*18e0*/  UIADD3 UR10, UR7, 0x4, URZ ;  /* 0x00000004070a7890 */ /* 0x000fe2000fffe03f */
[----:B------:R-:W-:Y:S01]  /*18f0*/  UMOV UR9, 0x40000040 ;  /* 0x4000004000097882 */ /* 0x000fe20000000000 */
[----:B------:R-:W-:Y:S01]  /*1900*/  UMOV UR11, 0x40000040 ;  /* 0x40000040000b7882 */ /* 0x000fe20000000000 */
[----:B------:R-:W-:Y:S02]  /*1910*/  WARPGROUP.DEPBAR.LE gsb0, 0x0 ;  /* 0x00008000000079c5 */ /* 0x000fe40000010000 */
        /* <DEDUP_REMOVED lines=36> */
[----:B------:R-:W-:Y:S03]  /*1b60*/  HGMMA.64x128x16.F32.BF16 R24, gdesc[UR8], R24, gsb0 ;  /* 0x01e00000081879f0 */ /* 0x000fe60008001818 */
[----:B------:R-:W-:Y:S02]  /*1b70*/  WARPGROUP.DEPBAR.LE gsb0, 0x0 ;  /* 0x00008000000079c5 */ /* 0x000fe40000010000 */
[----:B------:R-:W-:Y:S05]  /*1b80*/  @!P2 BRA `(.L_x_21) ;  /* 0x000000040080a947 */ /* 0x000fea0003800000 */
[----:B------:R-:W-:Y:S01]  /*1b90*/  UIADD3 UR6, UR38, 0x1, URZ ;  /* 0x0000000126067890 */ /* 0x000fe2000fffe03f */
[----:B01----:R-:W-:-:S03]  /*1ba0*/  IMAD.U32 R0, RZ, RZ, UR42 ;  /* 0x0000002aff007e24 */ /* 0x003fc6000f8e00ff */
[----:B------:R-:W-:-:S04]  /*1bb0*/  UISETP.NE.AND UP0, UPT, UR6, 0x3, UPT ;  /* 0x000000030600788c */ /* 0x000fc8000bf05270 */
[----:B------:R-:W-:Y:S02]  /*1bc0*/  USEL UR7, URZ, 0x1, UP0 ;  /* 0x000000013f077887 */ /* 0x000fe40008000000 */
[----:B------:R-:W-:Y:S02]  /*1bd0*/  USEL UR6, UR6, URZ, UP0 ;  /* 0x0000003f06067287 */ /* 0x000fe40008000000 */
[----:B------:R-:W-:-:S06]  /*1be0*/  ULOP3.LUT UR7, UR39, UR7, URZ, 0x3c, !UPT ;  /* 0x0000000727077292 */ /* 0x000fcc000f8e3c3f */
[----:B------:R-:W-:Y:S01]  /*1bf0*/  IMAD.U32 R5, RZ, RZ, UR7 ;  /* 0x00000007ff057e24 */ /* 0x000fe2000f8e00ff */
[----:B------:R-:W-:-:S06]  /*1c00*/  UMOV UR7, UR38 ;  /* 0x0000002600077c82 */ /* 0x000fcc0008000000 */
.L_x_28:
[----:B01----:R-:W-:Y:S05]  /*1c10*/  @!P0 BRA `(.L_x_22) ;  /* 0x0000000000048947 */ /* 0x003fea0003800000 */
[----:B------:R-:W-:Y:S01]  /*1c20*/  BPT.TRAP 0x1 ;  /* 0x000000040000795c */ /* 0x000fe20000300000 */
.L_x_22:
[----:B------:R-:W-:Y:S01]  /*1c30*/  ULEA UR8, UR6, UR41, 0x3 ;  /* 0x0000002906087291 */ /* 0x000fe2000f8e183f */
[----:B------:R-:W-:-:S08]  /*1c40*/  SHF.L.U32 R3, R5, 0x1f, RZ ;  /* 0x0000001f05037819 */ /* 0x000fd000000006ff */
[----:B------:R0:W1:Y:S01]  /*1c50*/  SYNCS.PHASECHK.TRANS64.TRYWAIT P1, [UR8], R3 ;  /* 0x00000003ff0075a7 */ /* 0x0000620008020148 */
[----:B------:R-:W-:Y:S05]  /*1c60*/  @!P0 BRA `(.L_x_23) ;  /* 0x0000000000048947 */ /* 0x000fea0003800000 */
[----:B------:R-:W-:Y:S01]  /*1c70*/  BPT.TRAP 0x1 ;  /* 0x000000040000795c */ /* 0x000fe20000300000 */
.L_x_23:
[----:B-1----:R-:W-:Y:S05]  /*1c80*/  @P1 BRA `(.L_x_24) ;  /* 0x0000000000081947 */ /* 0x002fea0003800000 */
[----:B------:R-:W1:Y:S02]  /*1c90*/  SYNCS.PHASECHK.TRANS64.TRYWAIT P1, [UR8], R3 ;  /* 0x00000003ff0075a7 */ /* 0x000e640008020148 */
[----:B-1----:R-:W-:Y:S05]  /*1ca0*/  @!P1 BRA `(.L_x_25) ;  /* 0x0000005c00989947 */ /* 0x002fea0003800000 */
.L_x_24:
[----:B------:R-:W-:Y:S01]  /*1cb0*/  ULEA UR13, UR6, UR4, 0xa ;  /* 0x00000004060d7291 */ /* 0x000fe2000f8e503f */
[----:B------:R-:W-:Y:S01]  /*1cc0*/  WARPGROUP.ARRIVE ;  /* 0x00000000000079c5 */ /* 0x000fe20000000000 */
[----:B------:R-:W-:Y:S01]  /*1cd0*/  ULEA UR12, UR6, UR5, 0xb ;  /* 0x00000005060c7291 */ /* 0x000fe2000f8e583f */
[----:B------:R-:W-:Y:S01]  /*1ce0*/  UMOV UR9, 0x40000040 ;  /* 0x4000004000097882 */ /* 0x000fe20000000000 */
[----:B------:R-:W-:-:S03]  /*1cf0*/  UMOV UR11, 0x40000040 ;  /* 0x40000040000b7882 */ /* 0x000fc60000000000 */
[----:B------:R-:W-:Y:S02]  /*1d00*/  UMOV UR8, UR13 ;  /* 0x0000000d00087c82 */ /* 0x000fe40008000000 */
[----:B------:R-:W-:Y:S02]  /*1d10*/  UMOV UR10, UR12 ;  /* 0x0000000c000a7c82 */ /* 0x000fe40008000000 */
[----:B------:R-:W-:Y:S01]  /*1d20*/  HGMMA.64x128x16.F32.BF16 R24, gdesc[UR8], R24, gsb0 ;  /* 0x01e00000081879f0 */ /* 0x000fe20008001818 */
        /* <DEDUP_REMOVED lines=51> */
[----:B------:R-:W-:Y:S01]  /*2060*/  BPT.TRAP 0x1 ;  /* 0x000000040000795c */ /* 0x000fe20000300000 */
.L_x_26:
[----:B------:R-:W-:Y:S01]  /*2070*/  ULEA UR8, UR7, UR41, 0x3 ;  /* 0x0000002907087291 */ /* 0x000fe2000f8e183f */
[----:B------:R-:W-:-:S03]  /*2080*/  ISETP.GT.U32.AND P1, PT, R23, 0x1, PT ;  /* 0x000000011700780c */ /* 0x000fc60003f24070 */
[----:B------:R-:W-:-:S04]  /*2090*/  UIADD3 UR8, UR8, 0x18, URZ ;  /* 0x0000001808087890 */ /* 0x000fc8000fffe03f */
[----:B------:R-:W-:-:S09]  /*20a0*/  UPRMT UR8, URZ, 0x654, UR8 ;  /* 0x000006543f087896 */ /* 0x000fd20008000008 */
[----:B------:R-:W-:Y:S01]  /*20b0*/  SYNCS.ARRIVE.TRANS64.RED.A1T0 RZ, [UR8], RZ ;  /* 0x000000ffffff79a7 */ /* 0x000fe20008100408 */
[----:B------:R-:W-:Y:S05]  /*20c0*/  @P1 BRA `(.L_x_27) ;  /* 0x0000000000041947 */ /* 0x000fea0003800000 */
[----:B------:R-:W-:Y:S01]  /*20d0*/  BPT.TRAP 0x1 ;  /* 0x000000040000795c */ /* 0x000fe20000300000 */
.L_x_27:
[----:B------:R-:W-:Y:S01]  /*20e0*/  UIADD3 UR6, UR6, 0x1, URZ ;  /* 0x0000000106067890 */ /* 0x000fe2000fffe03f */
[C---:B------:R-:W-:Y:S01]  /*20f0*/  ISETP.GT.AND P1, PT, R0.reuse, 0x1, PT ;  /* 0x000000010000780c */ /* 0x040fe20003f24270 */
[----:B------:R-:W-:Y:S01]  /*2100*/  UIADD3 UR7, UR7, 0x1, URZ ;  /* 0x0000000107077890 */ /* 0x000fe2000fffe03f */
[----:B------:R-:W-:Y:S01]  /*2110*/  VIADD R0, R0, 0xffffffff ;  /* 0xffffffff00007836 */ /* 0x000fe20000000000 */
[----:B------:R-:W-:Y:S02]  /*2120*/  UISETP.NE.AND UP0, UPT, UR6, 0x3, UPT ;  /* 0x000000030600788c */ /* 0x000fe4000bf05270 */
[----:B------:R-:W-:Y:S02]  /*2130*/  UISETP.NE.AND UP1, UPT, UR7, 0x3, UPT ;  /* 0x000000030700788c */ /* 0x000fe4000bf25270 */
[----:B------:R-:W-:Y:S02]  /*2140*/  USEL UR8, URZ, 0x1, UP0 ;  /* 0x000000013f087887 */ /* 0x000fe40008000000 */
[----:B------:R-:W-:-:S02]  /*2150*/  USEL UR6, UR6, URZ, UP0 ;  /* 0x0000003f06067287 */ /* 0x000fc40008000000 */
[----:B------:R-:W-:Y:S02]  /*2160*/  USEL UR7, UR7, URZ, UP1 ;  /* 0x0000003f07077287 */ /* 0x000fe40008800000 */
[----:B------:R-:W-:Y:S01]  /*2170*/  LOP3.LUT R5, R5, UR8, RZ, 0x3c, !PT ;  /* 0x0000000805057c12 */ /* 0x000fe2000f8e3cff */
[----:B------:R-:W-:Y:S09]  /*2180*/  @P1 BRA `(.L_x_28) ;  /* 0xfffffff800a01947 */ /* 0x000ff2000383ffff */
.L_x_21:
[----:B01----:R-:W0:Y:S01]  /*2190*/  LDC R0, c[0x0][0x28c] ;  /* 0x0000a300ff007b82 */ /* 0x003e220000000800 */
[----:B------:R-:W-:-:S04]  /*21a0*/  IMAD.U32 R3, RZ, RZ, UR47 ;  /* 0x0000002fff037e24 */ /* 0x000fc8000f8e00ff */
[----:B------:R1:W-:Y:S01]  /*21b0*/  SYNCS.ARRIVE.TRANS64.A1T0 RZ, [R3+UR46], RZ ;  /* 0x000000ff03ff79a7 */ /* 0x0003e2000810002e */
[----:B0-----:R-:W-:-:S13]  /*21c0*/  ISETP.GE.AND P1, PT, R0, 0x1, PT ;  /* 0x000000010000780c */ /* 0x001fda0003f26270 */
[----:B-1----:R-:W-:Y:S05]  /*21d0*/  @!P1 BRA `(.L_x_29) ;  /* 0x0000000000349947 */ /* 0x002fea0003800000 */
[----:B------:R-:W-:Y:S05]  /*21e0*/  @!P0 BRA `(.L_x_30) ;  /* 0x0000000000048947 */ /* 0x000fea0003800000 */
[----:B------:R-:W-:Y:S01]  /*21f0*/  BPT.TRAP 0x1 ;  /* 0x000000040000795c */ /* 0x000fe20000300000 */
.L_x_30:
[----:B------:R-:W-:Y:S01]  /*2200*/  UIADD3 UR6, UR38, UR42, URZ ;  /* 0x0000002a26067290 */ /* 0x000fe2000fffe03f */
[----:B------:R-:W-:-:S03]  /*2210*/  ISETP.GT.U32.AND P0, PT, R23, 0x1, PT ;  /* 0x000000011700780c */ /* 0x000fc60003f04070 */
[----:B------:R-:W-:-:S04]  /*2220*/  UIMAD.WIDE.U32 UR4, UR6, -0x55555555, URZ ;  /* 0xaaaaaaab060478a5 */ /* 0x000fc8000f8e003f */
[----:B------:R-:W-:-:S04]  /*2230*/  USHF.R.U32.HI UR4, URZ, 0x1, UR5 ;  /* 0x000000013f047899 */ /* 0x000fc80008011605 */
[----:B------:R-:W-:-:S04]  /*2240*/  UIMAD UR6, UR4, -0x3, UR6 ;  /* 0xfffffffd040678a4 */ /* 0x000fc8000f8e0206 */
[----:B------:R-:W-:-:S04]  /*2250*/  ULEA UR6, UR6, UR41, 0x3 ;  /* 0x0000002906067291 */ /* 0x000fc8000f8e183f */
[----:B------:R-:W-:-:S04]  /*2260*/  UIADD3 UR6, UR6, 0x18, URZ ;  /* 0x0000001806067890 */ /* 0x000fc8000fffe03f */
[----:B------:R-:W-:-:S09]  /*2270*/  UPRMT UR6, URZ, 0x654, UR6 ;  /* 0x000006543f067896 */ /* 0x000fd20008000006 */
[----:B------:R-:W-:Y:S01]  /*2280*/  SYNCS.ARRIVE.TRANS64.RED.A1T0 RZ, [UR6], RZ ;  /* 0x000000ffffff79a7 */ /* 0x000fe20008100406 */
[----:B------:R-:W-:Y:S05]  /*2290*/  @P0 BRA `(.L_x_29) ;  /* 0x0000000000040947 */ /* 0x000fea0003800000 */
[----:B------:R-:W-:Y:S01]  /*22a0*/  BPT.TRAP 0x1 ;  /* 0x000000040000795c */ /* 0x000fe20000300000 */
.L_x_29:
[----:B------:R-:W-:Y:S01]  /*22b0*/  SHF.L.U32 R0, R103, 0x1f, RZ ;  /* 0x0000001f67007819 */ /* 0x000fe200000006ff */
[----:B------:R-:W-:Y:S01]  /*22c0*/  UIADD3 UR38, UR38, UR45, URZ ;  /* 0x0000002d26267290 */ /* 0x000fe2000fffe03f */
[----:B------:R-:W-:Y:S01]  /*22d0*/  SHF.R.S32.HI R9, RZ, 0x1f, R19 ;  /* 0x0000001fff097819 */ /* 0x000fe20000011413 */
[----:B------:R-:W-:Y:S01]  /*22e0*/  UISETP.GE.U32.AND UP1, UPT, UR45, 0x3, UPT ;  /* 0x000000032d00788c */ /* 0x000fe2000bf26070 */
[----:B------:R-:W0:Y:S01]  /*22f0*/  SYNCS.PHASECHK.TRANS64.TRYWAIT P0, [UR43+0x8], R0 ;  /* 0x00000800ff0075a7 */ /* 0x000e22000800016b */
[----:B------:R-:W-:-:S04]  /*2300*/  UISETP.GT.U32.AND UP0, UPT, UR38, 0x2, UPT ;  /* 0x000000022600788c */ /* 0x000fc8000bf04070 */
[----:B------:R-:W-:-:S04]  /*2310*/  UISETP.LT.U32.AND UP0, UPT, UR45, 0x3, UP0 ;  /* 0x000000032d00788c */ /* 0x000fc80008701070 */
[----:B------:R-:W-:Y:S02]  /*2320*/  USEL UR6, URZ, 0x1, !UP0 ;  /* 0x000000013f067887 */ /* 0x000fe4000c000000 */
[----:B------:R-:W-:Y:S02]  /*2330*/  @UP1 UIMAD.WIDE.U32 UR4, UR38, -0x55555555, URZ ;  /* 0xaaaaaaab260418a5 */ /* 0x000fe4000f8e003f */
[----:B------:R-:W-:Y:S02]  /*2340*/  ULOP3.LUT UR39, UR39, UR6, URZ, 0x3c, !UPT ;  /* 0x0000000627277292 */ /* 0x000fe4000f8e3c3f */
[----:B------:R-:W-:-:S04]  /*2350*/  @UP1 USHF.R.U32.HI UR4, URZ, 0x1, UR5 ;  /* 0x000000013f041899 */ /* 0x000fc80008011605 */
[----:B------:R-:W-:Y:S01]  /*2360*/  @UP1 ULOP3.LUT UR39, UR39, 0x1, UR4, 0x78, !UPT ;  /* 0x0000000127271892 */ /* 0x000fe2000f8e7804 */
[----:B0-----:R-:W-:Y:S11]  /*2370*/  @!P0 BRA `(.L_x_31) ;  /* 0x0000005400fc8947 */ /* 0x001ff60003800000 */
.L_x_184:
[----:B------:R-:W-:Y:S01]  /*2380*/  ULDC.64 UR4, c[0x0][0x5d0] ;  /* 0x0001740000047ab9 */ /* 0x000fe20000000a00 */
[----:B------:R-:W-:Y:S01]  /*2390*/  ULDC UR6, c[0x0][0x284] ;  /* 0x0000a10000067ab9 */ /* 0x000fe20000000800 */
[----:B0-----:R-:W-:Y:S02]  /*23a0*/  IMAD R0, R9, UR4, RZ ;  /* 0x0000000409007c24 */ /* 0x001fe4000f8e02ff */
[----:B------:R-:W-:Y:S02]  /*23b0*/  IMAD.SHL.U32 R12, R18, 0x80, RZ ;  /* 0x00000080120c7824 */ /* 0x000fe400078e00ff */
[C---:B------:R-:W-:Y:S02]  /*23c0*/  IMAD R3, R19.reuse, UR5, R0 ;  /* 0x0000000513037c24 */ /* 0x040fe4000f8e0200 */
[----:B------:R-:W-:Y:S01]  /*23d0*/  IMAD.SHL.U32 R0, R22, 0x40, RZ ;  /* 0x0000004016007824 */ /* 0x000fe200078e00ff */
[----:B------:R-:W-:Y:S01]  /*23e0*/  SHF.R.S32.HI R13, RZ, 0x1f, R12 ;  /* 0x0000001fff0d7819 */ /* 0x000fe2000001140c */
[----:B------:R-:W-:Y:S01]  /*23f0*/  IMAD.WIDE.U32 R4, R19, UR4, R92 ;  /* 0x0000000413047c25 */ /* 0x000fe2000f8e005c */
[----:B------:R-:W-:-:S02]  /*2400*/  ULDC.64 UR4, c[0x0][0x5c8] ;  /* 0x0001720000047ab9 */ /* 0x000fc40000000a00 */
[----:B------:R-:W-:Y:S01]  /*2410*/  ISETP.GE.AND P0, PT, R0, UR6, PT ;  /* 0x0000000600007c0c */ /* 0x000fe2000bf06270 */
[----:B------:R-:W-:Y:S01]  /*2420*/  ULDC UR6, c[0x0][0x288] ;  /* 0x0000a20000067ab9 */ /* 0x000fe20000000800 */
[----:B------:R-:W-:Y:S01]  /*2430*/  IADD3 R4, P1, R12, R4, RZ ;  /* 0x000000040c047210 */ /* 0x000fe20007f3e0ff */
[----:B------:R-:W-:Y:S01]  /*2440*/  IMAD.WIDE R20, R22, 0x40, R90 ;  /* 0x0000004016147825 */ /* 0x000fe200078e025a */
[----:B------:R-:W-:Y:S02]  /*2450*/  ISETP.GE.OR P0, PT, R12, UR6, P0 ;  /* 0x000000060c007c0c */ /* 0x000fe40008706670 */
[----:B------:R-:W-:Y:S01]  /*2460*/  IADD3.X R5, R13, R5, R3, P1, !PT ;  /* 0x000000050d057210 */ /* 0x000fe20000ffe403 */
[----:B------:R-:W-:-:S04]  /*2470*/  IMAD R7, R21, UR4, RZ ;  /* 0x0000000415077c24 */ /* 0x000fc8000f8e02ff */
[C---:B------:R-:W-:Y:S02]  /*2480*/  IMAD R7, R20.reuse, UR5, R7 ;  /* 0x0000000514077c24 */ /* 0x040fe4000f8e0207 */
[----:B------:R-:W-:-:S04]  /*2490*/  IMAD.WIDE.U32 R104, R20, UR4, R4 ;  /* 0x0000000414687c25 */ /* 0x000fc8000f8e0004 */
[----:B------:R-:W-:Y:S05]  /*24a0*/  @P0 BRA `(.L_x_32) ;  /* 0x0000003c00dc0947 */ /* 0x000fea0003800000 */
[----:B-----5:R-:W-:Y:S01]  /*24b0*/  FSETP.NEU.AND P0, PT, R89, RZ, PT ;  /* 0x000000ff5900720b */ /* 0x020fe20003f0d000 */
[----:B------:R-:W-:Y:S01]  /*24c0*/  IMAD.IADD R3, R97, 0x1, -R12 ;  /* 0x0000000161037824 */ /* 0x000fe200078e0a0c */
[----:B------:R-:W-:Y:S01]  /*24d0*/  BSSY B0, `(.L_x_32) ;  /* 0x00003f4000007945 */ /* 0x000fe20003800000 */
[----:B------:R-:W-:Y:S02]  /*24e0*/  IMAD.IADD R0, R101, 0x1, -R0 ;  /* 0x0000000165007824 */ /* 0x000fe400078e0a00 */
[----:B------:R-:W-:Y:S01]  /*24f0*/  IMAD.IADD R113, R105, 0x1, R7 ;  /* 0x0000000169717824 */ /* 0x000fe200078e0207 */
[----:B------:R-:W-:-:S04]  /*2500*/  ISETP.GT.AND P2, PT, R3, RZ, PT ;  /* 0x000000ff0300720c */ /* 0x000fc80003f44270 */
[----:B------:R-:W-:-:S03]  /*2510*/  ISETP.GT.AND P1, PT, R0, RZ, P2 ;  /* 0x000000ff0000720c */ /* 0x000fc60001724270 */
[----:B------:R-:W-:Y:S10]  /*2520*/  @!P0 BRA `(.L_x_33) ;  /* 0x0000002c00208947 */ /* 0x000ff40003800000 */
[----:B------:R-:W0:Y:S01]  /*2530*/  LDC.64 R106, c[0x0][0x5b8] ;  /* 0x00016e00ff6a7b82 */ /* 0x000e220000000a00 */
[----:B------:R-:W-:-:S07]  /*2540*/  ULDC.64 UR4, c[0x0][0x5c0] ;  /* 0x0001700000047ab9 */ /* 0x000fce0000000a00 */
[----:B------:R-:W1:Y:S08]  /*2550*/  LDC.64 R108, c[0x0][0x5b0] ;  /* 0x00016c00ff6c7b82 */ /* 0x000e700000000a00 */
[----:B------:R-:W2:Y:S01]  /*2560*/  LDC.64 R110, c[0x0][0x5a8] ;  /* 0x00016a00ff6e7b82 */ /* 0x000ea20000000a00 */
[-C--:B0-----:R-:W-:Y:S02]  /*2570*/  IMAD R6, R9, R106.reuse, RZ ;  /* 0x0000006a09067224 */ /* 0x081fe400078e02ff */
[----:B------:R-:W-:-:S04]  /*2580*/  IMAD.WIDE.U32 R4, R19, R106, R92 ;  /* 0x0000006a13047225 */ /* 0x000fc800078e005c */
[----:B------:R-:W-:Y:S01]  /*2590*/  IMAD R105, R19, R107, R6 ;  /* 0x0000006b13697224 */ /* 0x000fe200078e0206 */
[----:B------:R-:W-:Y:S01]  /*25a0*/  IADD3 R6, P0, R12, R4, RZ ;  /* 0x000000040c067210 */ /* 0x000fe20007f1e0ff */
[----:B-1----:R-:W-:-:S03]  /*25b0*/  IMAD R4, R21, R108, RZ ;  /* 0x0000006c15047224 */ /* 0x002fc600078e02ff */
[----:B------:R-:W-:Y:S01]  /*25c0*/  IADD3.X R7, R13, R5, R105, P0, !PT ;  /* 0x000000050d077210 */ /* 0x000fe200007fe469 */
[C---:B------:R-:W-:Y:S02]  /*25d0*/  IMAD R107, R20.reuse, R109, R4 ;  /* 0x0000006d146b7224 */ /* 0x040fe400078e0204 */
[----:B------:R-:W-:-:S04]  /*25e0*/  IMAD.WIDE.U32 R4, R20, R108, R6 ;  /* 0x0000006c14047225 */ /* 0x000fc800078e0006 */
[----:B------:R-:W-:Y:S01]  /*25f0*/  IMAD.IADD R5, R5, 0x1, R107 ;  /* 0x0000000105057824 */ /* 0x000fe200078e026b */
[----:B--2---:R-:W-:-:S04]  /*2600*/  LEA R10, P0, R4, R110, 0x1 ;  /* 0x0000006e040a7211 */ /* 0x004fc800078008ff */
[----:B------:R-:W-:-:S05]  /*2610*/  LEA.HI.X R11, R4, R111, R5, 0x1, P0 ;  /* 0x0000006f040b7211 */ /* 0x000fca00000f0c05 */
[----:B------:R-:W2:Y:S01]  /*2620*/  @P1 LDG.E.LTC128B.U16 R18, desc[UR36][R10.64] ;  /* 0x000000240a121981 */ /* 0x000ea2000c1e1520 */
[----:B------:R-:W-:Y:S01]  /*2630*/  IMAD.WIDE.U32 R4, R20, R108, R12 ;  /* 0x0000006c14047225 */ /* 0x000fe200078e000c */
[----:B------:R-:W-:Y:S02]  /*2640*/  BSSY B1, `(.L_x_34) ;  /* 0x0000015000017945 */ /* 0x000fe40003800000 */
[----:B------:R-:W-:-:S04]  /*2650*/  IADD3 R14, P0, R92, R4, RZ ;  /* 0x000000045c0e7210 */ /* 0x000fc80007f1e0ff */
[----:B------:R-:W-:Y:S02]  /*2660*/  IADD3.X R15, R93, R107, R5, P0, !PT ;  /* 0x0000006b5d0f7210 */ /* 0x000fe400007fe405 */
[----:B------:R-:W-:Y:S01]  /*2670*/  LEA R8, P0, R104, UR4, 0x1 ;  /* 0x0000000468087c11 */ /* 0x000fe2000f8008ff */
[----:B------:R-:W-:-:S03]  /*2680*/  IMAD.WIDE.U32 R14, R19, R106, R14 ;  /* 0x0000006a130e7225 */ /* 0x000fc600078e000e */
[----:B------:R-:W-:Y:S02]  /*2690*/  LEA.HI.X R9, R104, UR5, R113, 0x1, P0 ;  /* 0x0000000568097c11 */ /* 0x000fe400080f0c71 */
[----:B------:R-:W-:-:S04]  /*26a0*/  ISETP.GT.AND P0, PT, R3, 0x1, PT ;  /* 0x000000010300780c */ /* 0x000fc80003f04270 */
[----:B------:R-:W-:Y:S01]  /*26b0*/  ISETP.GT.AND P3, PT, R0, RZ, P0 ;  /* 0x000000ff0000720c */ /* 0x000fe20000764270 */
[----:B--2---:R-:W-:-:S04]  /*26c0*/  IMAD.U32 R4, R18, 0x10000, RZ ;  /* 0x0001000012047824 */ /* 0x004fc800078e00ff */
[----:B------:R-:W-:Y:S01]  /*26d0*/  FMUL R5, R4, R89 ;  /* 0x0000005904057220 */ /* 0x000fe20000400000 */
[----:B------:R-:W-:-:S03]  /*26e0*/  LEA R4, P4, R14, R110, 0x1 ;  /* 0x0000006e0e047211 */ /* 0x000fc600078808ff */
[----:B------:R-:W-:-:S05]  /*26f0*/  FFMA R5, R24, R88, R5 ;  /* 0x0000005818057223 */ /* 0x000fca0000000005 */
[----:B------:R-:W-:Y:S01]  /*2700*/  F2FP.BF16.F32.PACK_AB R10, RZ, R5 ;  /* 0x00000005ff0a723e */ /* 0x000fe200000010ff */
[----:B------:R-:W-:-:S03]  /*2710*/  IMAD.IADD R5, R105, 0x1, R15 ;  /* 0x0000000169057824 */ /* 0x000fc600078e020f */
[----:B------:R-:W-:Y:S01]  /*2720*/  PRMT R11, R10, 0x7610, R11 ;  /* 0x000076100a0b7816 */ /* 0x000fe2000000000b */
[----:B------:R-:W-:Y:S01]  /*2730*/  IMAD.SHL.U32 R10, R108, 0x8, RZ ;  /* 0x000000086c0a7824 */ /* 0x000fe200078e00ff */
[----:B------:R-:W-:-:S03]  /*2740*/  LEA.HI.X R5, R14, R111, R5, 0x1, P4 ;  /* 0x0000006f0e057211 */ /* 0x000fc600020f0c05 */
[----:B------:R0:W-:Y:S02]  /*2750*/  @P1 STG.E.U16 desc[UR36][R8.64], R11 ;  /* 0x0000000b08001986 */ /* 0x0001e4000c101524 */
[----:B0-----:R-:W-:Y:S01]  /*2760*/  SHF.L.U64.HI R11, R108, 0x3, R109 ;  /* 0x000000036c0b7819 */ /* 0x001fe2000001026d */
[----:B------:R-:W-:Y:S06]  /*2770*/  @!P3 BRA `(.L_x_35) ;  /* 0x000000000004b947 */ /* 0x000fec0003800000 */
[----:B------:R0:W5:Y:S02]  /*2780*/  LDG.E.LTC128B.U16 R18, desc[UR36][R4.64+0x2] ;  /* 0x0000022404127981 */ /* 0x000164000c1e1520 */
.L_x_35:
[----:B------:R-:W-:Y:S05]  /*2790*/  BSYNC B1 ;  /* 0x0000000000017941 */ /* 0x000fea0003800000 */
.L_x_34:
[----:B------:R-:W-:Y:S01]  /*27a0*/  IMAD.WIDE.U32 R10, R20, R108, R10 ;  /* 0x0000006c140a7225 */ /* 0x000fe200078e000a */
[----:B------:R-:W-:-:S03]  /*27b0*/  ISETP.GT.AND P2, PT, R0, 0x8, P2 ;  /* 0x000000080000780c */ /* 0x000fc60001744270 */
[----:B-----5:R-:W-:Y:S01]  /*27c0*/  IMAD.U32 R14, R18, 0x10000, RZ ;  /* 0x00010000120e7824 */ /* 0x020fe200078e00ff */
[----:B------:R-:W-:Y:S01]  /*27d0*/  IADD3 R6, P1, R6, R10, RZ ;  /* 0x0000000a06067210 */ /* 0x000fe20007f3e0ff */
[----:B------:R-:W-:Y:S02]  /*27e0*/  IMAD.IADD R107, R107, 0x1, R11 ;  /* 0x000000016b6b7824 */ /* 0x000fe400078e020b */
[----:B------:R-:W-:Y:S02]  /*27f0*/  FMUL R14, R14, R89 ;  /* 0x000000590e0e7220 */ /* 0x000fe40000400000 */
[----:B------:R-:W-:Y:S02]  /*2800*/  IMAD.X R7, R107, 0x1, R7, P1 ;  /* 0x000000016b077824 */ /* 0x000fe400008e0607 */
[----:B------:R-:W-:Y:S01]  /*2810*/  FFMA R25, R25, R88, R14 ;  /* 0x0000005819197223 */ /* 0x000fe2000000000e */
[----:B------:R-:W-:-:S04]  /*2820*/  LEA R14, P1, R6, R110, 0x1 ;  /* 0x0000006e060e7211 */ /* 0x000fc800078208ff */
[----:B------:R-:W-:Y:S01]  /*2830*/  LEA.HI.X R15, R6, R111, R7, 0x1, P1 ;  /* 0x0000006f060f7211 */ /* 0x000fe200008f0c07 */
[----:B------:R-:W-:Y:S01]  /*2840*/  @P3 IMAD.MOV.U32 R6, RZ, RZ, R8 ;  /* 0x000000ffff063224 */ /* 0x000fe200078e0008 */
[----:B------:R-:W-:Y:S01]  /*2850*/  F2FP.BF16.F32.PACK_AB R25, RZ, R25 ;  /* 0x00000019ff19723e */ /* 0x000fe200000010ff */
[----:B------:R-:W-:-:S05]  /*2860*/  @P3 IMAD.MOV.U32 R7, RZ, RZ, R9 ;  /* 0x000000ffff073224 */ /* 0x000fca00078e0009 */
[----:B------:R1:W-:Y:S04]  /*2870*/  @P3 STG.E.U16 desc[UR36][R6.64+0x2], R25 ;  /* 0x0000021906003986 */ /* 0x0003e8000c101524 */
[----:B------:R-:W2:Y:S01]  /*2880*/  @P2 LDG.E.LTC128B.U16 R18, desc[UR36][R14.64] ;  /* 0x000000240e122981 */ /* 0x000ea2000c1e1520 */
[----:B------:R-:W-:Y:S01]  /*2890*/  IADD3 R12, P1, P3, R92, R10, R12 ;  /* 0x0000000a5c0c7210 */ /* 0x000fe20007b3e00c */
[----:B------:R-:W-:Y:S01]  /*28a0*/  BSSY B1, `(.L_x_36) ;  /* 0x0000011000017945 */ /* 0x000fe20003800000 */
[----:B------:R-:W-:Y:S02]  /*28b0*/  ISETP.GT.AND P0, PT, R0, 0x8, P0 ;  /* 0x000000080000780c */ /* 0x000fe40000704270 */
[----:B------:R-:W-:-:S03]  /*28c0*/  IADD3.X R13, R93, R107, R13, P1, P3 ;  /* 0x0000006b5d0d7210 */ /* 0x000fc60000fe640d */
[----:B------:R-:W-:Y:S01]  /*28d0*/  IMAD.WIDE.U32 R12, R19, R106, R12 ;  /* 0x0000006a130c7225 */ /* 0x000fe200078e000c */
[----:B------:R-:W-:-:S03]  /*28e0*/  SHF.L.U64.HI R19, R94, 0x1, R95 ;  /* 0x000000015e137819 */ /* 0x000fc6000001025f */
[----:B------:R-:W-:Y:S01]  /*28f0*/  IMAD.IADD R13, R105, 0x1, R13 ;  /* 0x00000001690d7824 */ /* 0x000fe200078e020d */
[----:B-1----:R-:W-:-:S04]  /*2900*/  LEA R6, P3, R12, R110, 0x1 ;  /* 0x0000006e0c067211 */ /* 0x002fc800078608ff */
[----:B------:R-:W-:Y:S01]  /*2910*/  LEA.HI.X R7, R12, R111, R13, 0x1, P3 ;  /* 0x0000006f0c077211 */ /* 0x000fe200018f0c0d */
[----:B--2---:R-:W-:-:S04]  /*2920*/  IMAD.U32 R10, R18, 0x10000, RZ ;  /* 0x00010000120a7824 */ /* 0x004fc800078e00ff */
[----:B------:R-:W-:Y:S01]  /*2930*/  FMUL R11, R10, R89 ;  /* 0x000000590a0b7220 */ /* 0x000fe20000400000 */
[----:B------:R-:W-:-:S03]  /*2940*/  LEA R10, P1, R94, R8, 0x1 ;  /* 0x000000085e0a7211 */ /* 0x000fc600078208ff */
[----:B------:R-:W-:-:S05]  /*2950*/  FFMA R11, R26, R88, R11 ;  /* 0x000000581a0b7223 */ /* 0x000fca000000000b */
[----:B------:R-:W-:Y:S01]  /*2960*/  F2FP.BF16.F32.PACK_AB R14, RZ, R11 ;  /* 0x0000000bff0e723e */ /* 0x000fe200000010ff */
[----:B------:R-:W-:-:S05]  /*2970*/  IMAD.X R11, R19, 0x1, R9, P1 ;  /* 0x00000001130b7824 */ /* 0x000fca00008e0609 */
[----:B------:R1:W-:Y:S01]  /*2980*/  @P2 STG.E.U16 desc[UR36][R10.64], R14 ;  /* 0x0000000e0a002986 */ /* 0x0003e2000c101524 */
[----:B------:R-:W-:Y:S05]  /*2990*/  @!P0 BRA `(.L_x_37) ;  /* 0x0000000000048947 */ /* 0x000fea0003800000 */
[----:B------:R2:W5:Y:S02]  /*29a0*/  LDG.E.LTC128B.U16 R18, desc[UR36][R6.64+0x2] ;  /* 0x0000022406127981 */ /* 0x000564000c1e1520 */
.L_x_37:
[----:B------:R-:W-:Y:S05]  /*29b0*/  BSYNC B1 ;  /* 0x0000000000017941 */ /* 0x000fea0003800000 */
.L_x_36:
[----:B-----5:R-:W-:Y:S01]  /*29c0*/  IMAD.U32 R12, R18, 0x10000, RZ ;  /* 0x00010000120c7824 */ /* 0x020fe200078e00ff */
[----:B------:R-:W-:Y:S01]  /*29d0*/  ISETP.GT.AND P1, PT, R3, 0x8, PT ;  /* 0x000000080300780c */ /* 0x000fe20003f24270 */
[----:B------:R-:W-:Y:S02]  /*29e0*/  BSSY B1, `(.L_x_38) ;  /* 0x0000008000017945 */ /* 0x000fe40003800000 */
[----:B------:R-:W-:Y:S01]  /*29f0*/  FMUL R12, R12, R89 ;  /* 0x000000590c0c7220 */ /* 0x000fe20000400000 */
[----:B------:R-:W-:-:S03]  /*2a00*/  ISETP.GT.AND P2, PT, R0, RZ, P1 ;  /* 0x000000ff0000720c */ /* 0x000fc60000f44270 */
[----:B------:R-:W-:-:S05]  /*2a10*/  FFMA R12, R27, R88, R12 ;  /* 0x000000581b0c7223 */ /* 0x000fca000000000c */
[----:B------:R-:W-:-:S05]  /*2a20*/  F2FP.BF16.F32.PACK_AB R12, RZ, R12 ;  /* 0x0000000cff0c723e */ /* 0x000fca00000010ff */
[----:B------:R3:W-:Y:S01]  /*2a30*/  @P0 STG.E.U16 desc[UR36][R10.64+0x2], R12 ;  /* 0x0000020c0a000986 */ /* 0x0007e2000c101524 */
[----:B------:R-:W-:Y:S05]  /*2a40*/  @!P2 BRA `(.L_x_39) ;  /* 0x000000000004a947 */ /* 0x000fea0003800000 */
[----:B------:R4:W5:Y:S02]  /*2a50*/  LDG.E.LTC128B.U16 R18, desc[UR36][R4.64+0x10] ;  /* 0x0000102404127981 */ /* 0x000964000c1e1520 */
.L_x_39:
[----:B------:R-:W-:Y:S05]  /*2a60*/  BSYNC B1 ;  /* 0x0000000000017941 */ /* 0x000fea0003800000 */
.L_x_38:
[----:B---3-5:R-:W-:Y:S01]  /*2a70*/  IMAD.U32 R12, R18, 0x10000, RZ ;  /* 0x00010000120c7824 */ /* 0x028fe200078e00ff */
        /* <DEDUP_REMOVED lines=9> */
.L_x_41:
[----:B------:R-:W-:Y:S05]  /*2b10*/  BSYNC B1 ;  /* 0x0000000000017941 */ /* 0x000fea0003800000 */
.L_x_40:
[----:B-----5:R-:W-:Y:S01]  /*2b20*/  IMAD.U32 R12, R18, 0x10000, RZ ;  /* 0x00010000120c7824 */ /* 0x020fe200078e00ff */
[----:B------:R-:W-:Y:S01]  /*2b30*/  ISETP.GT.AND P1, PT, R0, 0x8, P1 ;  /* 0x000000080000780c */ /* 0x000fe20000f24270 */
[----:B------:R-:W-:Y:S02]  /*2b40*/  BSSY B1, `(.L_x_42) ;  /* 0x0000007000017945 */ /* 0x000fe40003800000 */
[----:B------:R-:W-:-:S04]  /*2b50*/  FMUL R12, R12, R89 ;  /* 0x000000590c0c7220 */ /* 0x000fc80000400000 */
[----:B------:R-:W-:-:S05]  /*2b60*/  FFMA R12, R29, R88, R12 ;  /* 0x000000581d0c7223 */ /* 0x000fca000000000c */
[----:B------:R-:W-:-:S05]  /*2b70*/  F2FP.BF16.F32.PACK_AB R12, RZ, R12 ;  /* 0x0000000cff0c723e */ /* 0x000fca00000010ff */
[----:B------:R0:W-:Y:S01]  /*2b80*/  @P3 STG.E.U16 desc[UR36][R8.64+0x12], R12 ;  /* 0x0000120c08003986 */ /* 0x0001e2000c101524 */
[----:B------:R-:W-:Y:S05]  /*2b90*/  @!P1 BRA `(.L_x_43) ;  /* 0x0000000000049947 */ /* 0x000fea0003800000 */
[----:B------:R0:W5:Y:S02]  /*2ba0*/  LDG.E.LTC128B.U16 R18, desc[UR36][R6.64+0x10] ;  /* 0x0000102406127981 */ /* 0x000164000c1e1520 */
.L_x_43:
[----:B------:R-:W-:Y:S05]  /*2bb0*/  BSYNC B1 ;  /* 0x0000000000017941 */ /* 0x000fea0003800000 */
.L_x_42:
[----:B0----5:R-:W-:Y:S01]  /*2bc0*/  IMAD.U32 R12, R18, 0x10000, RZ ;  /* 0x00010000120c7824 */ /* 0x021fe200078e00ff */
[----:B------:R-:W-:Y:S01]  /*2bd0*/  ISETP.GT.AND P0, PT, R0, 0x8, P0 ;  /* 0x000000080000780c */ /* 0x000fe20000704270 */
[----:B------:R-:W-:Y:S02]  /*2be0*/  BSSY B1, `(.L_x_44) ;  /* 0x0000007000017945 */ /* 0x000fe40003800000 */
[----:B---3--:R-:W-:-:S04]  /*2bf0*/  FMUL R13, R12, R89 ;  /* 0x000000590c0d7220 */ /* 0x008fc80000400000 */
[----:B------:R-:W-:-:S05]  /*2c00*/  FFMA R13, R30, R88, R13 ;  /* 0x000000581e0d7223 */ /* 0x000fca000000000d */
[----:B------:R-:W-:-:S05]  /*2c10*/  F2FP.BF16.F32.PACK_AB R13, RZ, R13 ;  /* 0x0000000dff0d723e */ /* 0x000fca00000010ff */
[----:B------:R0:W-:Y:S01]  /*2c20*/  @P1 STG.E.U16 desc[UR36][R10.64+0x10], R13 ;  /* 0x0000100d0a001986 */ /* 0x0001e2000c101524 */
[----:B------:R-:W-:Y:S05]  /*2c30*/  @!P0 BRA `(.L_x_45) ;  /* 0x0000000000048947 */ /* 0x000fea0003800000 */
[----:B------:R3:W5:Y:S02]  /*2c40*/  LDG.E.LTC128B.U16 R18, desc[UR36][R6.64+0x12] ;  /* 0x0000122406127981 */ /* 0x000764000c1e1520 */
.L_x_45:
[----:B------:R-:W-:Y:S05]  /*2c50*/  BSYNC B1 ;  /* 0x0000000000017941 */ /* 0x000fea0003800000 */
.L_x_44:
        /* <DEDUP_REMOVED lines=10> */
.L_x_47:
[----:B------:R-:W-:Y:S05]  /*2d00*/  BSYNC B1 ;  /* 0x0000000000017941 */ /* 0x000fea0003800000 */
.L_x_46:
[----:B0----5:R-:W-:Y:S01]  /*2d10*/  IMAD.U32 R12, R18, 0x10000, RZ ;  /* 0x00010000120c7824 */ /* 0x021fe200078e00ff */
        /* <DEDUP_REMOVED lines=9> */
.L_x_49:
[----:B------:R-:W-:Y:S05]  /*2db0*/  BSYNC B1 ;  /* 0x0000000000017941 */ /* 0x000fea0003800000 */
.L_x_48:
        /* <DEDUP_REMOVED lines=9> */
.L_x_51:
[----:B------:R-:W-:Y:S05]  /*2e50*/  BSYNC B1 ;  /* 0x0000000000017941 */ /* 0x000fea0003800000 */
.L_x_50:
[----:B0----5:R-:W-:Y:S01]  /*2e60*/  IMAD.U32 R12, R18, 0x10000, RZ ;  /* 0x00010000120c7824 */ /* 0x021fe200078e00ff */
        /* <DEDUP_REMOVED lines=8> */
.L_x_53:
[----:B------:R-:W-:Y:S05]  /*2ef0*/  BSYNC B1 ;  /* 0x0000000000017941 */ /* 0x000fea0003800000 */
.L_x_52:
        /* <DEDUP_REMOVED lines=10> */
.L_x_55:
[----:B------:R-:W-:Y:S05]  /*2fa0*/  BSYNC B1 ;  /* 0x0000000000017941 */ /* 0x000fea0003800000 */
.L_x_54:
        /* <DEDUP_REMOVED lines=10> */
.L_x_57:
[----:B------:R-:W-:Y:S05]  /*3050*/  BSYNC B1 ;  /* 0x0000000000017941 */ /* 0x000fea0003800000 */
.L_x_56:
        /* <DEDUP_REMOVED lines=9> */
.L_x_59:
[----:B------:R-:W-:Y:S05]  /*30f0*/  BSYNC B1 ;  /* 0x0000000000017941 */ /* 0x000fea0003800000 */
.L_x_58:
        /* <DEDUP_REMOVED lines=9> */
.L_x_61:
[----:B------:R-:W-:Y:S05]  /*3190*/  BSYNC B1 ;  /* 0x0000000000017941 */ /* 0x000fea0003800000 */
.L_x_60:
        /* <DEDUP_REMOVED lines=10> */
.L_x_63:
[----:B------:R-:W-:Y:S05]  /*3240*/  BSYNC B1 ;  /* 0x0000000000017941 */ /* 0x000fea0003800000 */
.L_x_62:
        /* <DEDUP_REMOVED lines=10> */
.L_x_65:
[----:B------:R-:W-:Y:S05]  /*32f0*/  BSYNC B1 ;  /* 0x0000000000017941 */ /* 0x000fea0003800000 */
.L_x_64:
        /* <DEDUP_REMOVED lines=9> */
.L_x_67:
[----:B------:R-:W-:Y:S05]  /*3390*/  BSYNC B1 ;  /* 0x0000000000017941 */ /* 0x000fea0003800000 */
.L_x_66:
        /* <DEDUP_REMOVED lines=9> */
.L_x_69:
[----:B------:R-:W-:Y:S05]  /*3430*/  BSYNC B1 ;  /* 0x0000000000017941 */ /* 0x000fea0003800000 */
.L_x_68:
        /* <DEDUP_REMOVED lines=10> */
.L_x_71:
[----:B------:R-:W-:Y:S05]  /*34e0*/  BSYNC B1 ;  /* 0x0000000000017941 */ /* 0x000fea0003800000 */
.L_x_70:
        /* <DEDUP_REMOVED lines=10> */
.L_x_73:
[----:B------:R-:W-:Y:S05]  /*3590*/  BSYNC B1 ;  /* 0x0000000000017941 */ /* 0x000fea0003800000 */
.L_x_72:
        /* <DEDUP_REMOVED lines=9> */
.L_x_75:
[----:B------:R-:W-:Y:S05]  /*3630*/  BSYNC B1 ;  /* 0x0000000000017941 */ /* 0x000fea0003800000 */
.L_x_74:
        /* <DEDUP_REMOVED lines=9> */
.L_x_77:
[----:B------:R-:W-:Y:S05]  /*36d0*/  BSYNC B1 ;  /* 0x0000000000017941 */ /* 0x000fea0003800000 */
.L_x_76:
        /* <DEDUP_REMOVED lines=10> */
.L_x_79:
[----:B------:R-:W-:Y:S05]  /*3780*/  BSYNC B1 ;  /* 0x0000000000017941 */ /* 0x000fea0003800000 */
.L_x_78:
        /* <DEDUP_REMOVED lines=10> */
.L_x_81:
[----:B------:R-:W-:Y:S05]  /*3830*/  BSYNC B1 ;  /* 0x0000000000017941 */ /* 0x000fea0003800000 */
.L_x_80:
        /* <DEDUP_REMOVED lines=9> */
.L_x_83:
[----:B------:R-:W-:Y:S05]  /*38d0*/  BSYNC B1 ;  /* 0x0000000000017941 */ /* 0x000fea0003800000 */
.L_x_82:
        /* <DEDUP_REMOVED lines=9> */
.L_x_85:
[----:B------:R-:W-:Y:S05]  /*3970*/  BSYNC B1 ;  /* 0x0000000000017941 */ /* 0x000fea0003800000 */
.L_x_84:
        /* <DEDUP_REMOVED lines=10> */
.L_x_87:
[----:B------:R-:W-:Y:S05]  /*3a20*/  BSYNC B1 ;  /* 0x0000000000017941 */ /* 0x000fea0003800000 */
.L_x_86:
        /* <DEDUP_REMOVED lines=10> */
.L_x_89:
[----:B------:R-:W-:Y:S05]  /*3ad0*/  BSYNC B1 ;  /* 0x0000000000017941 */ /* 0x000fea0003800000 */
.L_x_88:
        /* <DEDUP_REMOVED lines=9> */
.L_x_91:
[----:B------:R-:W-:Y:S05]  /*3b70*/  BSYNC B1 ;  /* 0x0000000000017941 */ /* 0x000fea0003800000 */
.L_x_90:
        /* <DEDUP_REMOVED lines=9> */
.L_x_93:
[----:B------:R-:W-:Y:S05]  /*3c10*/  BSYNC B1 ;  /* 0x0000000000017941 */ /* 0x000fea0003800000 */
.L_x_92:
        /* <DEDUP_REMOVED lines=10> */
.L_x_95:
[----:B------:R-:W-:Y:S05]  /*3cc0*/  BSYNC B1 ;  /* 0x0000000000017941 */ /* 0x000fea0003800000 */
.L_x_94:
        /* <DEDUP_REMOVED lines=10> */
.L_x_97:
[----:B------:R-:W-:Y:S05]  /*3d70*/  BSYNC B1 ;  /* 0x0000000000017941 */ /* 0x000fea0003800000 */
.L_x_96:
        /* <DEDUP_REMOVED lines=9> */
.L_x_99:
[----:B------:R-:W-:Y:S05]  /*3e10*/  BSYNC B1 ;  /* 0x0000000000017941 */ /* 0x000fea0003800000 */
.L_x_98:
        /* <DEDUP_REMOVED lines=9> */
.L_x_101:
[----:B------:R-:W-:Y:S05]  /*3eb0*/  BSYNC B1 ;  /* 0x0000000000017941 */ /* 0x000fea0003800000 */
.L_x_100:
        /* <DEDUP_REMOVED lines=10> */
.L_x_103:
[----:B------:R-:W-:Y:S05]  /*3f60*/  BSYNC B1 ;  /* 0x0000000000017941 */ /* 0x000fea0003800000 */
.L_x_102:
        /* <DEDUP_REMOVED lines=10> */
.L_x_105:
[----:B------:R-:W-:Y:S05]  /*4010*/  BSYNC B1 ;  /* 0x0000000000017941 */ /* 0x000fea0003800000 */
.L_x_104:
        /* <DEDUP_REMOVED lines=9> */
.L_x_107:
[----:B------:R-:W-:Y:S05]  /*40b0*/  BSYNC B1 ;  /* 0x0000000000017941 */ /* 0x000fea0003800000 */
.L_x_106:
        /* <DEDUP_REMOVED lines=9> */
.L_x_109:
[----:B------:R-:W-:Y:S05]  /*4150*/  BSYNC B1 ;  /* 0x0000000000017941 */ /* 0x000fea0003800000 */
.L_x_108:
        /* <DEDUP_REMOVED lines=10> */
.L_x_111:
[----:B------:R-:W-:Y:S05]  /*4200*/  BSYNC B1 ;  /* 0x0000000000017941 */ /* 0x000fea0003800000 */
.L_x_110:
        /* <DEDUP_REMOVED lines=10> */
.L_x_113:
[----:B------:R-:W-:Y:S05]  /*42b0*/  BSYNC B1 ;  /* 0x0000000000017941 */ /* 0x000fea0003800000 */
.L_x_112:
        /* <DEDUP_REMOVED lines=9> */
.L_x_115:
[----:B------:R-:W-:Y:S05]  /*4350*/  BSYNC B1 ;  /* 0x0000000000017941 */ /* 0x000fea0003800000 */
.L_x_114:
        /* <DEDUP_REMOVED lines=9> */
.L_x_117:
[----:B------:R-:W-:Y:S05]  /*43f0*/  BSYNC B1 ;  /* 0x0000000000017941 */ /* 0x000fea0003800000 */
.L_x_116:
        /* <DEDUP_REMOVED lines=10> */
.L_x_119:
[----:B------:R-:W-:Y:S05]  /*44a0*/  BSYNC B1 ;  /* 0x0000000000017941 */ /* 0x000fea0003800000 */
.L_x_118:
        /* <DEDUP_REMOVED lines=10> */
.L_x_121:
[----:B------:R-:W-:Y:S05]  /*4550*/  BSYNC B1 ;  /* 0x0000000000017941 */ /* 0x000fea0003800000 */
.L_x_120:
        /* <DEDUP_REMOVED lines=9> */
.L_x_123:
[----:B------:R-:W-:Y:S05]  /*45f0*/  BSYNC B1 ;  /* 0x0000000000017941 */ /* 0x000fea0003800000 */
.L_x_122:
        /* <DEDUP_REMOVED lines=9> */
.L_x_125:
[----:B------:R-:W-:Y:S05]  /*4690*/  BSYNC B1 ;  /* 0x0000000000017941 */ /* 0x000fea0003800000 */
.L_x_124:
        /* <DEDUP_REMOVED lines=10> */
.L_x_127:
[----:B------:R-:W-:Y:S05]  /*4740*/  BSYNC B1 ;  /* 0x0000000000017941 */ /* 0x000fea0003800000 */
.L_x_126:
        /* <DEDUP_REMOVED lines=10> */
.L_x_129:
[----:B------:R-:W-:Y:S05]  /*47f0*/  BSYNC B1 ;  /* 0x0000000000017941 */ /* 0x000fea0003800000 */
.L_x_128:
        /* <DEDUP_REMOVED lines=9> */
.L_x_131:
[----:B------:R-:W-:Y:S05]  /*4890*/  BSYNC B1 ;  /* 0x0000000000017941 */ /* 0x000fea0003800000 */
.L_x_130:
        /* <DEDUP_REMOVED lines=9> */
.L_x_133:
[----:B------:R-:W-:Y:S05]  /*4930*/  BSYNC B1 ;  /* 0x0000000000017941 */ /* 0x000fea0003800000 */
.L_x_132:
        /* <DEDUP_REMOVED lines=10> */
.L_x_135:
[----:B------:R-:W-:Y:S05]  /*49e0*/  BSYNC B1 ;  /* 0x0000000000017941 */ /* 0x000fea0003800000 */
.L_x_134:
        /* <DEDUP_REMOVED lines=10> */
.L_x_137:
[----:B------:R-:W-:Y:S05]  /*4a90*/  BSYNC B1 ;  /* 0x0000000000017941 */ /* 0x000fea0003800000 */
.L_x_136:
        /* <DEDUP_REMOVED lines=9> */
.L_x_139:
[----:B------:R-:W-:Y:S05]  /*4b30*/  BSYNC B1 ;  /* 0x0000000000017941 */ /* 0x000fea0003800000 */
.L_x_138:
        /* <DEDUP_REMOVED lines=9> */
.L_x_141:
[----:B------:R-:W-:Y:S05]  /*4bd0*/  BSYNC B1 ;  /* 0x0000000000017941 */ /* 0x000fea0003800000 */
.L_x_140:
        /* <DEDUP_REMOVED lines=10> */
.L_x_143:
[----:B------:R-:W-:Y:S05]  /*4c80*/  BSYNC B1 ;  /* 0x0000000000017941 */ /* 0x000fea0003800000 */
.L_x_142:
        /* <DEDUP_REMOVED lines=10> */
.L_x_145:
[----:B------:R-:W-:Y:S05]  /*4d30*/  BSYNC B1 ;  /* 0x0000000000017941 */ /* 0x000fea0003800000 */
.L_x_144:
        /* <DEDUP_REMOVED lines=9> */
.L_x_147:
[----:B------:R-:W-:Y:S05]  /*4dd0*/  BSYNC B1 ;  /* 0x0000000000017941 */ /* 0x000fea0003800000 */
.L_x_146:
        /* <DEDUP_REMOVED lines=9> */
.L_x_149:
[----:B------:R-:W-:Y:S05]  /*4e70*/  BSYNC B1 ;  /* 0x0000000000017941 */ /* 0x000fea0003800000 */
.L_x_148:
        /* <DEDUP_REMOVED lines=10> */
.L_x_151:
[----:B------:R-:W-:Y:S05]  /*4f20*/  BSYNC B1 ;  /* 0x0000000000017941 */ /* 0x000fea0003800000 */
.L_x_150:
        /* <DEDUP_REMOVED lines=10> */
.L_x_153:
[----:B------:R-:W-:Y:S05]  /*4fd0*/  BSYNC B1 ;  /* 0x0000000000017941 */ /* 0x000fea0003800000 */
.L_x_152:
[----:B0---45:R-:W-:Y:S01]  /*4fe0*/  IMAD.U32 R4, R18, 0x10000, RZ ;  /* 0x0001000012047824 */ /* 0x031fe200078e00ff */
        /* <DEDUP_REMOVED lines=8> */
.L_x_155:
[----:B------:R-:W-:Y:S05]  /*5070*/  BSYNC B1 ;  /* 0x0000000000017941 */ /* 0x000fea0003800000 */
.L_x_154:
[----:B0----5:R-:W-:Y:S01]  /*5080*/  IMAD.U32 R4, R18, 0x10000, RZ ;  /* 0x0001000012047824 */ /* 0x021fe200078e00ff */
[----:B------:R-:W-:Y:S01]  /*5090*/  ISETP.GT.AND P0, PT, R0, 0x8, P0 ;  /* 0x000000080000780c */ /* 0x000fe20000704270 */
[----:B------:R-:W-:Y:S01]  /*50a0*/  @P1 IMAD.MOV.U32 R5, RZ, RZ, R11 ;  /* 0x000000ffff051224 */ /* 0x000fe200078e000b */
[----:B------:R-:W-:Y:S01]  /*50b0*/  BSSY B1, `(.L_x_156) ;  /* 0x0000008000017945 */ /* 0x000fe20003800000 */
[----:B------:R-:W-:Y:S01]  /*50c0*/  FMUL R3, R4, R89 ;  /* 0x0000005904037220 */ /* 0x000fe20000400000 */
[----:B------:R-:W-:-:S03]  /*50d0*/  @P1 IMAD.MOV.U32 R4, RZ, RZ, R10 ;  /* 0x000000ffff041224 */ /* 0x000fc600078e000a */
[----:B------:R-:W-:-:S05]  /*50e0*/  FFMA R3, R86, R88, R3 ;  /* 0x0000005856037223 */ /* 0x000fca0000000003 */
[----:B------:R-:W-:-:S05]  /*50f0*/  F2FP.BF16.F32.PACK_AB R3, RZ, R3 ;  /* 0x00000003ff03723e */ /* 0x000fca00000010ff */
[----:B------:R0:W-:Y:S01]  /*5100*/  @P1 STG.E.U16 desc[UR36][R4.64+0xf0], R3 ;  /* 0x0000f00304001986 */ /* 0x0001e2000c101524 */
[----:B------:R-:W-:Y:S05]  /*5110*/  @!P0 BRA `(.L_x_157) ;  /* 0x0000000000048947 */ /* 0x000fea0003800000 */
[----:B------:R0:W5:Y:S02]  /*5120*/  LDG.E.LTC128B.U16 R18, desc[UR36][R6.64+0xf2] ;  /* 0x0000f22406127981 */ /* 0x000164000c1e1520 */
.L_x_157:
[----:B------:R-:W-:Y:S05]  /*5130*/  BSYNC B1 ;  /* 0x0000000000017941 */ /* 0x000fea0003800000 */
.L_x_156:
[----:B------:R-:W-:Y:S05]  /*5140*/  @!P0 BRA `(.L_x_158) ;  /* 0x0000001000b08947 */ /* 0x000fea0003800000 */
[----:B-----5:R-:W-:-:S04]  /*5150*/  IMAD.U32 R18, R18, 0x10000, RZ ;  /* 0x0001000012127824 */ /* 0x020fc800078e00ff */
[----:B------:R-:W-:-:S04]  /*5160*/  FMUL R18, R18, R89 ;  /* 0x0000005912127220 */ /* 0x000fc80000400000 */
[----:B------:R-:W-:-:S05]  /*5170*/  FFMA R18, R87, R88, R18 ;  /* 0x0000005857127223 */ /* 0x000fca0000000012 */
[----:B------:R-:W-:-:S05]  /*5180*/  F2FP.BF16.F32.PACK_AB R18, RZ, R18 ;  /* 0x00000012ff12723e */ /* 0x000fca00000010ff */
[----:B------:R0:W-:Y:S01]  /*5190*/  STG.E.U16 desc[UR36][R10.64+0xf2], R18 ;  /* 0x0000f2120a007986 */ /* 0x0001e2000c101524 */
[----:B------:R-:W-:Y:S05]  /*51a0*/  BRA `(.L_x_158) ;  /* 0x0000001000987947 */ /* 0x000fea0003800000 */
.L_x_33:
[----:B------:R-:W-:Y:S01]  /*51b0*/  ISETP.GT.AND P3, PT, R3, 0x1, PT ;  /* 0x000000010300780c */ /* 0x000fe20003f64270 */
[----:B------:R-:W-:Y:S01]  /*51c0*/  ULDC.64 UR4, c[0x0][0x5c0] ;  /* 0x0001700000047ab9 */ /* 0x000fe20000000a00 */
[-C--:B------:R-:W-:Y:S01]  /*51d0*/  FMUL R24, R24, R88.reuse ;  /* 0x0000005818187220 */ /* 0x080fe20000400000 */
[----:B------:R-:W-:Y:S01]  /*51e0*/  LEA R4, P4, R104, UR4, 0x1 ;  /* 0x0000000468047c11 */ /* 0x000fe2000f8808ff */
[-C--:B------:R-:W-:Y:S01]  /*51f0*/  FMUL R25, R25, R88.reuse ;  /* 0x0000005819197220 */ /* 0x080fe20000400000 */
[----:B------:R-:W-:Y:S01]  /*5200*/  ISETP.GT.AND P0, PT, R0, RZ, P3 ;  /* 0x000000ff0000720c */ /* 0x000fe20001f04270 */
[----:B------:R-:W-:Y:S01]  /*5210*/  FMUL R26, R26, R88 ;  /* 0x000000581a1a7220 */ /* 0x000fe20000400000 */
[----:B------:R-:W-:Y:S01]  /*5220*/  F2FP.BF16.F32.PACK_AB R24, RZ, R24 ;  /* 0x00000018ff18723e */ /* 0x000fe200000010ff */
[-C--:B------:R-:W-:Y:S01]  /*5230*/  FMUL R27, R27, R88.reuse ;  /* 0x000000581b1b7220 */ /* 0x080fe20000400000 */
[----:B------:R-:W-:Y:S01]  /*5240*/  LEA.HI.X R5, R104, UR5, R113, 0x1, P4 ;  /* 0x0000000568057c11 */ /* 0x000fe2000a0f0c71 */
[-C--:B------:R-:W-:Y:S01]  /*5250*/  FMUL R28, R28, R88.reuse ;  /* 0x000000581c1c7220 */ /* 0x080fe20000400000 */
[----:B------:R-:W-:Y:S01]  /*5260*/  F2FP.BF16.F32.PACK_AB R25, RZ, R25 ;  /* 0x00000019ff19723e */ /* 0x000fe200000010ff */
[-C--:B------:R-:W-:Y:S01]  /*5270*/  FMUL R29, R29, R88.reuse ;  /* 0x000000581d1d7220 */ /* 0x080fe20000400000 */
[----:B------:R-:W-:Y:S01]  /*5280*/  ISETP.GT.AND P2, PT, R0, 0x8, P2 ;  /* 0x000000080000780c */ /* 0x000fe20001744270 */
[----:B------:R-:W-:Y:S01]  /*5290*/  @P1 STG.E.U16 desc[UR36][R4.64], R24 ;  /* 0x0000001804001986 */ /* 0x000fe2000c101524 */
[----:B------:R-:W-:Y:S01]  /*52a0*/  ISETP.GT.AND P1, PT, R3, 0x8, PT ;  /* 0x000000080300780c */ /* 0x000fe20003f24270 */
[----:B------:R-:W-:Y:S01]  /*52b0*/  FMUL R30, R30, R88 ;  /* 0x000000581e1e7220 */ /* 0x000fe20000400000 */
[C---:B------:R-:W-:Y:S01]  /*52c0*/  SHF.L.U64.HI R7, R94.reuse, 0x1, R95 ;  /* 0x000000015e077819 */ /* 0x040fe2000001025f */
[----:B------:R-:W-:Y:S01]  /*52d0*/  @P0 STG.E.U16 desc[UR36][R4.64+0x2], R25 ;  /* 0x0000021904000986 */ /* 0x000fe2000c101524 */
[----:B------:R-:W-:Y:S01]  /*52e0*/  LEA R6, P5, R94, R4, 0x1 ;  /* 0x000000045e067211 */ /* 0x000fe200078a08ff */
[-C--:B------:R-:W-:Y:S01]  /*52f0*/  FMUL R31, R31, R88.reuse ;  /* 0x000000581f1f7220 */ /* 0x080fe20000400000 */
[----:B------:R-:W-:Y:S01]  /*5300*/  ISETP.GT.AND P3, PT, R0, 0x8, P3 ;  /* 0x000000080000780c */ /* 0x000fe20001f64270 */
[-C--:B------:R-:W-:Y:S01]  /*5310*/  FMUL R32, R32, R88.reuse ;  /* 0x0000005820207220 */ /* 0x080fe20000400000 */
[----:B------:R-:W-:Y:S01]  /*5320*/  ISETP.GT.AND P0, PT, R3, 0x9, PT ;  /* 0x000000090300780c */ /* 0x000fe20003f04270 */
[----:B------:R-:W-:Y:S01]  /*5330*/  IMAD.X R7, R7, 0x1, R5, P5 ;  /* 0x0000000107077824 */ /* 0x000fe200028e0605 */
[----:B------:R-:W-:Y:S01]  /*5340*/  ISETP.GT.AND P4, PT, R0, RZ, P1 ;  /* 0x000000ff0000720c */ /* 0x000fe20000f84270 */
[----:B------:R-:W-:Y:S01]  /*5350*/  FMUL R33, R33, R88 ;  /* 0x0000005821217220 */ /* 0x000fe20000400000 */
[----:B------:R-:W-:Y:S01]  /*5360*/  F2FP.BF16.F32.PACK_AB R26, RZ, R26 ;  /* 0x0000001aff1a723e */ /* 0x000fe200000010ff */
[-C--:B------:R-:W-:Y:S01]  /*5370*/  FMUL R34, R34, R88.reuse ;  /* 0x0000005822227220 */ /* 0x080fe20000400000 */
[----:B------:R-:W-:Y:S01]  /*5380*/  ISETP.GT.AND P5, PT, R0, RZ, P0 ;  /* 0x000000ff0000720c */ /* 0x000fe200007a4270 */
[----:B------:R-:W-:Y:S01]  /*5390*/  FMUL R35, R35, R88 ;  /* 0x0000005823237220 */ /* 0x000fe20000400000 */
[----:B------:R-:W-:Y:S01]  /*53a0*/  F2FP.BF16.F32.PACK_AB R27, RZ, R27 ;  /* 0x0000001bff1b723e */ /* 0x000fe200000010ff */
[----:B------:R-:W-:Y:S01]  /*53b0*/  @P2 STG.E.U16 desc[UR36][R6.64], R26 ;  /* 0x0000001a06002986 */ /* 0x000fe2000c101524 */
[----:B------:R-:W-:Y:S01]  /*53c0*/  F2FP.BF16.F32.PACK_AB R28, RZ, R28 ;  /* 0x0000001cff1c723e */ /* 0x000fe200000010ff */
[-C--:B------:R-:W-:Y:S01]  /*53d0*/  FMUL R36, R36, R88.reuse ;  /* 0x0000005824247220 */ /* 0x080fe20000400000 */
[C---:B------:R-:W-:Y:S01]  /*53e0*/  ISETP.GT.AND P2, PT, R0.reuse, 0x8, P1 ;  /* 0x000000080000780c */ /* 0x040fe20000f44270 */
[----:B------:R-:W-:Y:S01]  /*53f0*/  @P3 STG.E.U16 desc[UR36][R6.64+0x2], R27 ;  /* 0x0000021b06003986 */ /* 0x000fe2000c101524 */
[----:B------:R-:W-:Y:S01]  /*5400*/  ISETP.GT.AND P1, PT, R3, 0x10, PT ;  /* 0x000000100300780c */ /* 0x000fe20003f24270 */
[-C--:B------:R-:W-:Y:S01]  /*5410*/  FMUL R37, R37, R88.reuse ;  /* 0x0000005825257220 */ /* 0x080fe20000400000 */
[----:B------:R-:W-:Y:S01]  /*5420*/  F2FP.BF16.F32.PACK_AB R29, RZ, R29 ;  /* 0x0000001dff1d723e */ /* 0x000fe200000010ff */
[----:B------:R-:W-:Y:S01]  /*5430*/  @P4 STG.E.U16 desc[UR36][R4.64+0x10], R28 ;  /* 0x0000101c04004986 */ /* 0x000fe2000c101524 */
[----:B------:R-:W-:Y:S01]  /*5440*/  ISETP.GT.AND P3, PT, R0, 0x8, P0 ;  /* 0x000000080000780c */ /* 0x000fe20000764270 */
[-C--:B------:R-:W-:Y:S01]  /*5450*/  FMUL R38, R38, R88.reuse ;  /* 0x0000005826267220 */ /* 0x080fe20000400000 */
[----:B------:R-:W-:Y:S01]  /*5460*/  ISETP.GT.AND P0, PT, R3, 0x11, PT ;  /* 0x000000110300780c */ /* 0x000fe20003f04270 */
[----:B------:R-:W-:Y:S01]  /*5470*/  @P5 STG.E.U16 desc[UR36][R4.64+0x12], R29 ;  /* 0x0000121d04005986 */ /* 0x000fe2000c101524 */
        /* <DEDUP_REMOVED lines=162> */
[----:B------:R-:W-:-:S02]  /*5ea0*/  F2FP.BF16.F32.PACK_AB R62, RZ, R62 ;  /* 0x0000003eff3e723e */ /* 0x000fc400000010ff */
[C---:B------:R-:W-:Y:S02]  /*5eb0*/  ISETP.GT.AND P5, PT, R0.reuse, RZ, P0 ;  /* 0x000000ff0000720c */ /* 0x040fe400007a4270 */
[----:B------:R-:W-:Y:S01]  /*5ec0*/  F2FP.BF16.F32.PACK_AB R63, RZ, R63 ;  /* 0x0000003fff3f723e */ /* 0x000fe200000010ff */
[----:B------:R-:W-:Y:S01]  /*5ed0*/  @P2 STG.E.U16 desc[UR36][R6.64+0x90], R62 ;  /* 0x0000903e06002986 */ /* 0x000fe2000c101524 */
[----:B------:R-:W-:Y:S02]  /*5ee0*/  F2FP.BF16.F32.PACK_AB R64, RZ, R64 ;  /* 0x00000040ff40723e */ /* 0x000fe400000010ff */
[C---:B------:R-:W-:Y:S01]  /*5ef0*/  ISETP.GT.AND P2, PT, R0.reuse, 0x8, P1 ;  /* 0x000000080000780c */ /* 0x040fe20000f44270 */
[----:B------:R-:W-:Y:S01]  /*5f00*/  @P3 STG.E.U16 desc[UR36][R6.64+0x92], R63 ;  /* 0x0000923f06003986 */ /* 0x000fe2000c101524 */
[----:B------:R-:W-:Y:S02]  /*5f10*/  ISETP.GT.AND P1, PT, R3, 0x58, PT ;  /* 0x000000580300780c */ /* 0x000fe40003f24270 */
[----:B------:R-:W-:Y:S01]  /*5f20*/  F2FP.BF16.F32.PACK_AB R65, RZ, R65 ;  /* 0x00000041ff41723e */ /* 0x000fe200000010ff */
[----:B------:R-:W-:Y:S01]  /*5f30*/  @P4 STG.E.U16 desc[UR36][R4.64+0xa0], R64 ;  /* 0x0000a04004004986 */ /* 0x000fe2000c101524 */
[----:B------:R-:W-:-:S02]  /*5f40*/  ISETP.GT.AND P3, PT, R0, 0x8, P0 ;  /* 0x000000080000780c */ /* 0x000fc40000764270 */
[----:B------:R-:W-:Y:S01]  /*5f50*/  ISETP.GT.AND P0, PT, R3, 0x59, PT ;  /* 0x000000590300780c */ /* 0x000fe20003f04270 */
[----:B------:R-:W-:Y:S01]  /*5f60*/  @P5 STG.E.U16 desc[UR36][R4.64+0xa2], R65 ;  /* 0x0000a24104005986 */ /* 0x000fe2000c101524 */
[C---:B------:R-:W-:Y:S02]  /*5f70*/  ISETP.GT.AND P4, PT, R0.reuse, RZ, P1 ;  /* 0x000000ff0000720c */ /* 0x040fe40000f84270 */
[----:B------:R-:W-:Y:S02]  /*5f80*/  F2FP.BF16.F32.PACK_AB R66, RZ, R66 ;  /* 0x00000042ff42723e */ /* 0x000fe400000010ff */
[----:B------:R-:W-:Y:S02]  /*5f90*/  ISETP.GT.AND P5, PT, R0, RZ, P0 ;  /* 0x000000ff0000720c */ /* 0x000fe400007a4270 */
[----:B------:R-:W-:Y:S01]  /*5fa0*/  F2FP.BF16.F32.PACK_AB R67, RZ, R67 ;  /* 0x00000043ff43723e */ /* 0x000fe200000010ff */
[----:B------:R-:W-:Y:S01]  /*5fb0*/  @P2 STG.E.U16 desc[UR36][R6.64+0xa0], R66 ;  /* 0x0000a04206002986 */ /* 0x000fe2000c101524 */
[----:B------:R-:W-:-:S02]  /*5fc0*/  F2FP.BF16.F32.PACK_AB R68, RZ, R68 ;  /* 0x00000044ff44723e */ /* 0x000fc400000010ff */
[C---:B------:R-:W-:Y:S01]  /*5fd0*/  ISETP.GT.AND P2, PT, R0.reuse, 0x8, P1 ;  /* 0x000000080000780c */ /* 0x040fe20000f44270 */
[----:B------:R-:W-:Y:S01]  /*5fe0*/  @P3 STG.E.U16 desc[UR36][R6.64+0xa2], R67 ;  /* 0x0000a24306003986 */ /* 0x000fe2000c101524 */
[C---:B------:R-:W-:Y:S02]  /*5ff0*/  ISETP.GT.AND P1, PT, R3.reuse, 0x60, PT ;  /* 0x000000600300780c */ /* 0x040fe40003f24270 */
[----:B------:R-:W-:Y:S01]  /*6000*/  F2FP.BF16.F32.PACK_AB R69, RZ, R69 ;  /* 0x00000045ff45723e */ /* 0x000fe200000010ff */
[----:B------:R-:W-:Y:S01]  /*6010*/  @P4 STG.E.U16 desc[UR36][R4.64+0xb0], R68 ;  /* 0x0000b04404004986 */ /* 0x000fe2000c101524 */
[C---:B------:R-:W-:Y:S02]  /*6020*/  ISETP.GT.AND P3, PT, R0.reuse, 0x8, P0 ;  /* 0x000000080000780c */ /* 0x040fe40000764270 */
[----:B------:R-:W-:Y:S01]  /*6030*/  ISETP.GT.AND P0, PT, R3, 0x61, PT ;  /* 0x000000610300780c */ /* 0x000fe20003f04270 */
[----:B------:R-:W-:Y:S01]  /*6040*/  @P5 STG.E.U16 desc[UR36][R4.64+0xb2], R69 ;  /* 0x0000b24504005986 */ /* 0x000fe2000c101524 */
[----:B------:R-:W-:-:S02]  /*6050*/  ISETP.GT.AND P4, PT, R0, RZ, P1 ;  /* 0x000000ff0000720c */ /* 0x000fc40000f84270 */
[C---:B------:R-:W-:Y:S02]  /*6060*/  ISETP.GT.AND P5, PT, R0.reuse, RZ, P0 ;  /* 0x000000ff0000720c */ /* 0x040fe400007a4270 */
[----:B------:R-:W-:Y:S02]  /*6070*/  F2FP.BF16.F32.PACK_AB R70, RZ, R70 ;  /* 0x00000046ff46723e */ /* 0x000fe400000010ff */
[----:B------:R-:W-:Y:S02]  /*6080*/  F2FP.BF16.F32.PACK_AB R71, RZ, R71 ;  /* 0x00000047ff47723e */ /* 0x000fe400000010ff */
[----:B------:R-:W-:Y:S01]  /*6090*/  F2FP.BF16.F32.PACK_AB R72, RZ, R72 ;  /* 0x00000048ff48723e */ /* 0x000fe200000010ff */
[----:B------:R-:W-:Y:S01]  /*60a0*/  @P2 STG.E.U16 desc[UR36][R6.64+0xb0], R70 ;  /* 0x0000b04606002986 */ /* 0x000fe2000c101524 */
[----:B------:R-:W-:Y:S02]  /*60b0*/  F2FP.BF16.F32.PACK_AB R73, RZ, R73 ;  /* 0x00000049ff49723e */ /* 0x000fe400000010ff */
[C---:B------:R-:W-:Y:S01]  /*60c0*/  ISETP.GT.AND P1, PT, R0.reuse, 0x8, P1 ;  /* 0x000000080000780c */ /* 0x040fe20000f24270 */
[----:B------:R-:W-:Y:S01]  /*60d0*/  @P3 STG.E.U16 desc[UR36][R6.64+0xb2], R71 ;  /* 0x0000b24706003986 */ /* 0x000fe2000c101524 */
[----:B------:R-:W-:-:S02]  /*60e0*/  ISETP.GT.AND P2, PT, R0, 0x8, P0 ;  /* 0x000000080000780c */ /* 0x000fc40000744270 */
[----:B------:R-:W-:Y:S01]  /*60f0*/  F2FP.BF16.F32.PACK_AB R74, RZ, R74 ;  /* 0x0000004aff4a723e */ /* 0x000fe200000010ff */
[----:B------:R-:W-:Y:S01]  /*6100*/  @P4 STG.E.U16 desc[UR36][R4.64+0xc0], R72 ;  /* 0x0000c04804004986 */ /* 0x000fe2000c101524 */
[C---:B------:R-:W-:Y:S02]  /*6110*/  ISETP.GT.AND P4, PT, R3.reuse, 0x68, PT ;  /* 0x000000680300780c */ /* 0x040fe40003f84270 */
[----:B------:R-:W-:Y:S01]  /*6120*/  ISETP.GT.AND P0, PT, R3, 0x69, PT ;  /* 0x000000690300780c */ /* 0x000fe20003f04270 */
[----:B------:R-:W-:Y:S01]  /*6130*/  @P5 STG.E.U16 desc[UR36][R4.64+0xc2], R73 ;  /* 0x0000c24904005986 */ /* 0x000fe2000c101524 */
[----:B------:R-:W-:Y:S02]  /*6140*/  ISETP.GT.AND P5, PT, R0, RZ, P4 ;  /* 0x000000ff0000720c */ /* 0x000fe400027a4270 */
[----:B------:R-:W-:Y:S01]  /*6150*/  F2FP.BF16.F32.PACK_AB R75, RZ, R75 ;  /* 0x0000004bff4b723e */ /* 0x000fe200000010ff */
[----:B------:R-:W-:Y:S01]  /*6160*/  @P1 STG.E.U16 desc[UR36][R6.64+0xc0], R74 ;  /* 0x0000c04a06001986 */ /* 0x000fe2000c101524 */
[----:B------:R-:W-:-:S02]  /*6170*/  F2FP.BF16.F32.PACK_AB R76, RZ, R76 ;  /* 0x0000004cff4c723e */ /* 0x000fc400000010ff */
[C---:B------:R-:W-:Y:S01]  /*6180*/  ISETP.GT.AND P3, PT, R0.reuse, RZ, P0 ;  /* 0x000000ff0000720c */ /* 0x040fe20000764270 */
[----:B------:R-:W-:Y:S01]  /*6190*/  @P2 STG.E.U16 desc[UR36][R6.64+0xc2], R75 ;  /* 0x0000c24b06002986 */ /* 0x000fe2000c101524 */
[C---:B------:R-:W-:Y:S02]  /*61a0*/  ISETP.GT.AND P4, PT, R0.reuse, 0x8, P4 ;  /* 0x000000080000780c */ /* 0x040fe40002784270 */
[----:B------:R-:W-:Y:S02]  /*61b0*/  F2FP.BF16.F32.PACK_AB R77, RZ, R77 ;  /* 0x0000004dff4d723e */ /* 0x000fe400000010ff */
[----:B------:R-:W-:Y:S01]  /*61c0*/  F2FP.BF16.F32.PACK_AB R78, RZ, R78 ;  /* 0x0000004eff4e723e */ /* 0x000fe200000010ff */
[----:B------:R-:W-:Y:S01]  /*61d0*/  @P5 STG.E.U16 desc[UR36][R4.64+0xd0], R76 ;  /* 0x0000d04c04005986 */ /* 0x000fe2000c101524 */
[----:B------:R-:W-:Y:S02]  /*61e0*/  ISETP.GT.AND P5, PT, R0, 0x8, P0 ;  /* 0x000000080000780c */ /* 0x000fe400007a4270 */
[----:B------:R-:W-:-:S02]  /*61f0*/  F2FP.BF16.F32.PACK_AB R79, RZ, R79 ;  /* 0x0000004fff4f723e */ /* 0x000fc400000010ff */
[C---:B------:R-:W-:Y:S01]  /*6200*/  ISETP.GT.AND P2, PT, R3.reuse, 0x71, PT ;  /* 0x000000710300780c */ /* 0x040fe20003f44270 */
[----:B------:R-:W-:Y:S01]  /*6210*/  @P3 STG.E.U16 desc[UR36][R4.64+0xd2], R77 ;  /* 0x0000d24d04003986 */ /* 0x000fe2000c101524 */
[----:B------:R-:W-:Y:S02]  /*6220*/  ISETP.GT.AND P3, PT, R3, 0x70, PT ;  /* 0x000000700300780c */ /* 0x000fe40003f64270 */
[----:B------:R-:W-:Y:S01]  /*6230*/  F2FP.BF16.F32.PACK_AB R80, RZ, R80 ;  /* 0x00000050ff50723e */ /* 0x000fe200000010ff */
[----:B------:R-:W-:Y:S01]  /*6240*/  @P4 STG.E.U16 desc[UR36][R6.64+0xd0], R78 ;  /* 0x0000d04e06004986 */ /* 0x000fe2000c101524 */
[C---:B------:R-:W-:Y:S02]  /*6250*/  ISETP.GT.AND P4, PT, R0.reuse, RZ, P2 ;  /* 0x000000ff0000720c */ /* 0x040fe40001784270 */
[----:B------:R-:W-:Y:S01]  /*6260*/  F2FP.BF16.F32.PACK_AB R81, RZ, R81 ;  /* 0x00000051ff51723e */ /* 0x000fe200000010ff */
[----:B------:R-:W-:Y:S01]  /*6270*/  @P5 STG.E.U16 desc[UR36][R6.64+0xd2], R79 ;  /* 0x0000d24f06005986 */ /* 0x000fe2000c101524 */
[----:B------:R-:W-:-:S02]  /*6280*/  ISETP.GT.AND P5, PT, R0, RZ, P3 ;  /* 0x000000ff0000720c */ /* 0x000fc40001fa4270 */
[C---:B------:R-:W-:Y:S02]  /*6290*/  ISETP.GT.AND P1, PT, R3.reuse, 0x78, PT ;  /* 0x000000780300780c */ /* 0x040fe40003f24270 */
[----:B------:R-:W-:Y:S02]  /*62a0*/  ISETP.GT.AND P0, PT, R3, 0x79, PT ;  /* 0x000000790300780c */ /* 0x000fe40003f04270 */
[C---:B------:R-:W-:Y:S02]  /*62b0*/  ISETP.GT.AND P3, PT, R0.reuse, 0x8, P3 ;  /* 0x000000080000780c */ /* 0x040fe40001f64270 */
[C---:B------:R-:W-:Y:S02]  /*62c0*/  ISETP.GT.AND P2, PT, R0.reuse, 0x8, P2 ;  /* 0x000000080000780c */ /* 0x040fe40001744270 */
[----:B------:R-:W-:Y:S02]  /*62d0*/  F2FP.BF16.F32.PACK_AB R82, RZ, R82 ;  /* 0x00000052ff52723e */ /* 0x000fe400000010ff */
[----:B------:R-:W-:Y:S01]  /*62e0*/  F2FP.BF16.F32.PACK_AB R83, RZ, R83 ;  /* 0x00000053ff53723e */ /* 0x000fe200000010ff */
[----:B------:R-:W-:Y:S01]  /*62f0*/  @P5 STG.E.U16 desc[UR36][R4.64+0xe0], R80 ;  /* 0x0000e05004005986 */ /* 0x000fe2000c101524 */
[----:B------:R-:W-:-:S02]  /*6300*/  ISETP.GT.AND P5, PT, R0, RZ, P0 ;  /* 0x000000ff0000720c */ /* 0x000fc400007a4270 */
[C---:B------:R-:W-:Y:S01]  /*6310*/  ISETP.GT.AND P0, PT, R0.reuse, 0x8, P0 ;  /* 0x000000080000780c */ /* 0x040fe20000704270 */
[----:B------:R-:W-:Y:S01]  /*6320*/  @P4 STG.E.U16 desc[UR36][R4.64+0xe2], R81 ;  /* 0x0000e25104004986 */ /* 0x000fe2000c101524 */
[C---:B------:R-:W-:Y:S02]  /*6330*/  ISETP.GT.AND P4, PT, R0.reuse, RZ, P1 ;  /* 0x000000ff0000720c */ /* 0x040fe40000f84270 */
[----:B------:R-:W-:Y:S01]  /*6340*/  ISETP.GT.AND P1, PT, R0, 0x8, P1 ;  /* 0x000000080000780c */ /* 0x000fe20000f24270 */
[----:B------:R-:W-:Y:S01]  /*6350*/  @P3 STG.E.U16 desc[UR36][R6.64+0xe0], R82 ;  /* 0x0000e05206003986 */ /* 0x000fe2000c101524 */
[----:B------:R-:W-:Y:S02]  /*6360*/  F2FP.BF16.F32.PACK_AB R84, RZ, R84 ;  /* 0x00000054ff54723e */ /* 0x000fe400000010ff */
[----:B------:R-:W-:Y:S01]  /*6370*/  F2FP.BF16.F32.PACK_AB R85, RZ, R85 ;  /* 0x00000055ff55723e */ /* 0x000fe200000010ff */
[----:B------:R-:W-:Y:S01]  /*6380*/  @P2 STG.E.U16 desc[UR36][R6.64+0xe2], R83 ;  /* 0x0000e25306002986 */ /* 0x000fe2000c101524 */
[----:B------:R-:W-:-:S02]  /*6390*/  F2FP.BF16.F32.PACK_AB R86, RZ, R86 ;  /* 0x00000056ff56723e */ /* 0x000fc400000010ff */
[----:B------:R-:W-:-:S03]  /*63a0*/  F2FP.BF16.F32.PACK_AB R87, RZ, R87 ;  /* 0x00000057ff57723e */ /* 0x000fc600000010ff */
[----:B------:R-:W-:Y:S04]  /*63b0*/  @P4 STG.E.U16 desc[UR36][R4.64+0xf0], R84 ;  /* 0x0000f05404004986 */ /* 0x000fe8000c101524 */
[----:B------:R0:W-:Y:S02]  /*63c0*/  @P5 STG.E.U16 desc[UR36][R4.64+0xf2], R85 ;  /* 0x0000f25504005986 */ /* 0x0001e4000c101524 */
[----:B0-----:R-:W-:Y:S02]  /*63d0*/  @P1 IMAD.MOV.U32 R4, RZ, RZ, R6 ;  /* 0x000000ffff041224 */ /* 0x001fe400078e0006 */
[----:B------:R-:W-:-:S05]  /*63e0*/  @P1 IMAD.MOV.U32 R5, RZ, RZ, R7 ;  /* 0x000000ffff051224 */ /* 0x000fca00078e0007 */
[----:B------:R0:W-:Y:S04]  /*63f0*/  @P1 STG.E.U16 desc[UR36][R4.64+0xf0], R86 ;  /* 0x0000f05604001986 */ /* 0x0001e8000c101524 */
[----:B------:R0:W-:Y:S02]  /*6400*/  @P0 STG.E.U16 desc[UR36][R6.64+0xf2], R87 ;  /* 0x0000f25706000986 */ /* 0x0001e4000c101524 */
.L_x_158:
[----:B------:R-:W-:Y:S05]  /*6410*/  BSYNC B0 ;  /* 0x0000000000007941 */ /* 0x000fea0003800000 */
.L_x_32:
[----:B0-----:R-:W2:Y:S01]  /*6420*/  LDL.64 R4, [R1] ;  /* 0x0000000001047983 */ /* 0x001ea20000100a00 */
[----:B------:R-:W-:Y:S01]  /*6430*/  ULDC.64 UR4, c[0x0][0x650] ;  /* 0x0001940000047ab9 */ /* 0x000fe20000000a00 */
[----:B------:R-:W-:Y:S02]  /*6440*/  IMAD.U32 R0, RZ, RZ, UR44 ;  /* 0x0000002cff007e24 */ /* 0x000fe4000f8e00ff */
[----:B------:R-:W-:Y:S02]  /*6450*/  IMAD.MOV.U32 R22, RZ, RZ, -0x1 ;  /* 0xffffffffff167424 */ /* 0x000fe400078e00ff */
[----:B------:R0:W-:Y:S01]  /*6460*/  SYNCS.ARRIVE.TRANS64.A1T0 RZ, [R0+UR46], RZ ;  /* 0x000000ff00ff79a7 */ /* 0x0001e2000810002e */
[----:B-----5:R-:W-:Y:S02]  /*6470*/  IMAD.MOV.U32 R18, RZ, RZ, -0x1 ;  /* 0xffffffffff127424 */ /* 0x020fe400078e00ff */
[----:B------:R-:W-:Y:S01]  /*6480*/  IMAD.MOV.U32 R19, RZ, RZ, -0x1 ;  /* 0xffffffffff137424 */ /* 0x000fe200078e00ff */
[----:B0-----:R-:W-:-:S02]  /*6490*/  PRMT R0, RZ, 0x7610, R0 ;  /* 0x00007610ff007816 */ /* 0x001fc40000000000 */
[----:B--2---:R-:W-:-:S05]  /*64a0*/  LEA R16, P0, R4, R16, 0x1 ;  /* 0x0000001004107211 */ /* 0x004fca00078008ff */
[----:B------:R-:W-:Y:S01]  /*64b0*/  IMAD.X R17, R98, 0x1, R17, P0 ;  /* 0x0000000162117824 */ /* 0x000fe200000e0611 */
[----:B------:R-:W-:-:S04]  /*64c0*/  ISETP.GE.U32.AND P0, PT, R16, UR4, PT ;  /* 0x0000000410007c0c */ /* 0x000fc8000bf06070 */
[----:B------:R-:W-:-:S13]  /*64d0*/  ISETP.GE.U32.AND.EX P0, PT, R17, UR5, PT, P0 ;  /* 0x0000000511007c0c */ /* 0x000fda000bf06100 */
[----:B------:R-:W-:Y:S05]  /*64e0*/  @P0 BRA `(.L_x_159) ;  /* 0x00000004004c0947 */ /* 0x000fea0003800000 */
[----:B-1----:R-:W0:Y:S01]  /*64f0*/  LDC.64 R10, c[0x0][0x628] ;  /* 0x00018a00ff0a7b82 */ /* 0x002e220000000a00 */
[----:B------:R-:W1:Y:S01]  /*6500*/  S2R R12, SR_CTAID.X ;  /* 0x00000000000c7919 */ /* 0x000e620000002500 */
[----:B------:R-:W-:Y:S02]  /*6510*/  IMAD.MOV.U32 R8, RZ, RZ, R16 ;  /* 0x000000ffff087224 */ /* 0x000fe400078e0010 */
[----:B------:R-:W-:Y:S01]  /*6520*/  IMAD.MOV.U32 R9, RZ, RZ, R17 ;  /* 0x000000ffff097224 */ /* 0x000fe200078e0011 */
[----:B------:R-:W2:Y:S03]  /*6530*/  S2R R18, SR_CTAID.Y ;  /* 0x0000000000127919 */ /* 0x000ea60000002600 */
[----:B------:R-:W1:Y:S08]  /*6540*/  LDC R0, c[0x0][0x630] ;  /* 0x00018c00ff007b82 */ /* 0x000e700000000800 */
[----:B------:R-:W1:Y:S01]  /*6550*/  LDC.64 R14, c[0x0][0x620] ;  /* 0x00018800ff0e7b82 */ /* 0x000e620000000a00 */
[----:B0-----:R-:W-:-:S04]  /*6560*/  ISETP.NE.U32.AND P0, PT, R10, RZ, PT ;  /* 0x000000ff0a00720c */ /* 0x001fc80003f05070 */
[----:B------:R-:W-:-:S13]  /*6570*/  ISETP.NE.AND.EX P0, PT, R11, RZ, PT, P0 ;  /* 0x000000ff0b00720c */ /* 0x000fda0003f05300 */
[----:B-12---:R-:W-:Y:S05]  /*6580*/  @!P0 BRA `(.L_x_160) ;  /* 0x0000000000288947 */ /* 0x006fea0003800000 */
[----:B------:R-:W0:Y:S02]  /*6590*/  LDC R3, c[0x0][0x634] ;  /* 0x00018d00ff037b82 */ /* 0x000e240000000800 */
[----:B0-----:R-:W-:-:S05]  /*65a0*/  IADD3 R3, P0, R16, R3, RZ ;  /* 0x0000000310037210 */ /* 0x001fca0007f1e0ff */
[----:B------:R-:W-:-:S04]  /*65b0*/  IMAD.X R13, RZ, RZ, R17, P0 ;  /* 0x000000ffff0d7224 */ /* 0x000fc800000e0611 */
[----:B------:R-:W-:-:S04]  /*65c0*/  IMAD.WIDE.U32 R4, R13, R10, RZ ;  /* 0x0000000a0d047225 */ /* 0x000fc800078e00ff */
[----:B---34-:R-:W-:-:S04]  /*65d0*/  IMAD.WIDE.U32 R6, P0, R3, R11, R4 ;  /* 0x0000000b03067225 */ /* 0x018fc80007800004 */
[----:B------:R-:W-:-:S04]  /*65e0*/  IMAD.WIDE.U32 R4, R3, R10, RZ ;  /* 0x0000000a03047225 */ /* 0x000fc800078e00ff */
[----:B------:R-:W-:Y:S01]  /*65f0*/  IMAD.X R9, RZ, RZ, RZ, P0 ;  /* 0x000000ffff097224 */ /* 0x000fe200000e06ff */
[----:B------:R-:W-:Y:S01]  /*6600*/  IADD3 RZ, P0, R5, R6, RZ ;  /* 0x0000000605ff7210 */ /* 0x000fe20007f1e0ff */
[----:B------:R-:W-:-:S04]  /*6610*/  IMAD.MOV.U32 R8, RZ, RZ, R7 ;  /* 0x000000ffff087224 */ /* 0x000fc800078e0007 */
[----:B------:R-:W-:-:S08]  /*6620*/  IMAD.WIDE.U32.X R8, R13, R11, R8, P0 ;  /* 0x0000000b0d087225 */ /* 0x000fd000000e0408 */
.L_x_160:
[-CC-:B------:R-:W-:Y:S01]  /*6630*/  SHF.R.U64 R19, R8, R0.reuse, R9.reuse ;  /* 0x0000000008137219 */ /* 0x180fe20000001209 */
[----:B------:R-:W0:Y:S01]  /*6640*/  LDC.64 R24, c[0x0][0x640] ;  /* 0x00019000ff187b82 */ /* 0x000e220000000a00 */
[----:B------:R-:W-:Y:S01]  /*6650*/  SHF.R.U32.HI R0, RZ, R0, R9 ;  /* 0x00000000ff007219 */ /* 0x000fe20000011609 */
[----:B------:R-:W-:Y:S01]  /*6660*/  ULDC UR4, c[0x0][0x150] ;  /* 0x0000540000047ab9 */ /* 0x000fe20000000800 */
[----:B------:R-:W-:Y:S02]  /*6670*/  IADD3 R3, P0, RZ, -R19, RZ ;  /* 0x80000013ff037210 */ /* 0x000fe40007f1e0ff */
[----:B---34-:R-:W-:-:S03]  /*6680*/  I2FP.F32.U32 R7, R12 ;  /* 0x0000000c00077245 */ /* 0x018fc60000201000 */
[----:B------:R-:W1:Y:S01]  /*6690*/  LDC R6, c[0x0][0x618] ;  /* 0x00018600ff067b82 */ /* 0x000e620000000800 */
[----:B------:R-:W-:Y:S02]  /*66a0*/  IMAD.X R5, RZ, RZ, ~R0, P0 ;  /* 0x000000ffff057224 */ /* 0x000fe400000e0e00 */
[----:B------:R-:W-:Y:S01]  /*66b0*/  FMUL R7, R7, UR4 ;  /* 0x0000000407077c20 */ /* 0x000fe20008400000 */
[----:B------:R-:W-:Y:S01]  /*66c0*/  ULDC UR4, c[0x0][0x154] ;  /* 0x0000550000047ab9 */ /* 0x000fe20000000800 */
[-C--:B------:R-:W-:Y:S02]  /*66d0*/  IMAD R0, R5, R14.reuse, RZ ;  /* 0x0000000e05007224 */ /* 0x080fe400078e02ff */
[C---:B------:R-:W-:Y:S01]  /*66e0*/  IMAD.WIDE.U32 R4, R3.reuse, R14, R16 ;  /* 0x0000000e03047225 */ /* 0x040fe200078e0010 */
[----:B------:R-:W2:Y:S01]  /*66f0*/  LDC R8, c[0x0][0x608] ;  /* 0x00018200ff087b82 */ /* 0x000ea20000000800 */
[----:B------:R-:W3:Y:S02]  /*6700*/  F2I.U32.TRUNC.NTZ R7, R7 ;  /* 0x0000000700077305 */ /* 0x000ee4000020f000 */
[----:B------:R-:W-:Y:S01]  /*6710*/  IMAD R3, R3, R15, R0 ;  /* 0x0000000f03037224 */ /* 0x000fe200078e0200 */
[----:B------:R-:W-:-:S03]  /*6720*/  I2FP.F32.U32 R0, R18 ;  /* 0x0000001200007245 */ /* 0x000fc60000201000 */
[----:B------:R-:W-:Y:S01]  /*6730*/  IMAD.IADD R3, R5, 0x1, R3 ;  /* 0x0000000105037824 */ /* 0x000fe200078e0203 */
[----:B------:R-:W4:Y:S01]  /*6740*/  LDC R11, c[0x0][0x658] ;  /* 0x00019600ff0b7b82 */ /* 0x000f220000000800 */
[----:B0-----:R-:W-:-:S04]  /*6750*/  ISETP.NE.U32.AND P0, PT, R24, RZ, PT ;  /* 0x000000ff1800720c */ /* 0x001fc80003f05070 */
[----:B------:R-:W-:-:S03]  /*6760*/  ISETP.NE.AND.EX P0, PT, R25, RZ, PT, P0 ;  /* 0x000000ff1900720c */ /* 0x000fc60003f05300 */
[----:B------:R-:W0:Y:S01]  /*6770*/  LDC R9, c[0x0][0x144] ;  /* 0x00005100ff097b82 */ /* 0x000e220000000800 */
[-C--:B-1----:R-:W-:Y:S01]  /*6780*/  SHF.R.U64 R10, R4, R6.reuse, R3 ;  /* 0x00000006040a7219 */ /* 0x082fe20000001203 */
[----:B---3--:R-:W-:Y:S01]  /*6790*/  IMAD.MOV R7, RZ, RZ, -R7 ;  /* 0x000000ffff077224 */ /* 0x008fe200078e0a07 */
[----:B------:R-:W-:Y:S01]  /*67a0*/  SHF.R.U32.HI R3, RZ, R6, R3 ;  /* 0x00000006ff037219 */ /* 0x000fe20000011603 */
[----:B------:R-:W-:-:S04]  /*67b0*/  FMUL R6, R0, UR4 ;  /* 0x0000000400067c20 */ /* 0x000fc80008400000 */
[----:B------:R-:W1:Y:S01]  /*67c0*/  LDC R21, c[0x0][0x148] ;  /* 0x00005200ff157b82 */ /* 0x000e620000000800 */
[----:B------:R3:W0:Y:S01]  /*67d0*/  F2I.U32.TRUNC.NTZ R14, R6 ;  /* 0x00000006000e7305 */ /* 0x000622000020f000 */
[-CC-:B--2---:R-:W-:Y:S02]  /*67e0*/  SHF.R.U64 R13, R10, R8.reuse, R3.reuse ;  /* 0x000000080a0d7219 */ /* 0x184fe40000001203 */
[----:B------:R-:W-:-:S04]  /*67f0*/  SHF.R.U32.HI R0, RZ, R8, R3 ;  /* 0x00000008ff007219 */ /* 0x000fc80000011603 */
[----:B------:R-:W2:Y:S01]  /*6800*/  LDC R20, c[0x0][0x648] ;  /* 0x00019200ff147b82 */ /* 0x000ea20000000800 */
[-CC-:B----4-:R-:W-:Y:S02]  /*6810*/  SHF.R.U64 R15, R13, R11.reuse, R0.reuse ;  /* 0x0000000b0d0f7219 */ /* 0x190fe40000001200 */
[----:B------:R-:W-:-:S03]  /*6820*/  SHF.R.U32.HI R5, RZ, R11, R0 ;  /* 0x0000000bff057219 */ /* 0x000fc60000011600 */
[----:B------:R-:W-:Y:S02]  /*6830*/  IMAD.MOV.U32 R4, RZ, RZ, R15 ;  /* 0x000000ffff047224 */ /* 0x000fe400078e000f */
[----:B------:R-:W4:Y:S01]  /*6840*/  LDC R26, c[0x0][0x638] ;  /* 0x00018e00ff1a7b82 */ /* 0x000f220000000800 */
[----:B0-----:R-:W-:-:S07]  /*6850*/  IMAD R22, R9, R7, R12 ;  /* 0x0000000709167224 */ /* 0x001fce00078e020c */
[----:B------:R-:W0:Y:S08]  /*6860*/  LDC R27, c[0x0][0x610] ;  /* 0x00018400ff1b7b82 */ /* 0x000e300000000800 */
[----:B------:R-:W0:Y:S01]  /*6870*/  LDC R28, c[0x0][0x600] ;  /* 0x00018000ff1c7b82 */ /* 0x000e220000000800 */
[----:B-123--:R-:W-:Y:S05]  /*6880*/  @!P0 BRA `(.L_x_161) ;  /* 0x0000000000288947 */ /* 0x00efea0003800000 */
[----:B------:R-:W1:Y:S02]  /*6890*/  LDC R0, c[0x0][0x64c] ;  /* 0x00019300ff007b82 */ /* 0x000e640000000800 */
[----:B-1----:R-:W-:-:S05]  /*68a0*/  IADD3 R3, P0, R15, R0, RZ ;  /* 0x000000000f037210 */ /* 0x002fca0007f1e0ff */
        /* <DEDUP_REMOVED lines=8> */
.L_x_161:
[----:B------:R-:W-:Y:S01]  /*6930*/  ISETP.NE.AND P0, PT, R2, 0x1, PT ;  /* 0x000000010200780c */ /* 0x000fe20003f05270 */
[----:B------:R-:W-:Y:S01]  /*6940*/  IMAD.MOV R14, RZ, RZ, -R14 ;  /* 0x000000ffff0e7224 */ /* 0x000fe200078e0a0e */
[----:B------:R-:W-:Y:S02]  /*6950*/  SHF.R.U64 R0, R4, R20, R5 ;  /* 0x0000001404007219 */ /* 0x000fe40000001205 */
[----:B------:R-:W-:Y:S02]  /*6960*/  LOP3.LUT R3, R13, R100, RZ, 0xc0, !PT ;  /* 0x000000640d037212 */ /* 0x000fe400078ec0ff */
[----:B------:R-:W-:Y:S01]  /*6970*/  LOP3.LUT R5, R10, R99, RZ, 0xc0, !PT ;  /* 0x000000630a057212 */ /* 0x000fe200078ec0ff */
[----:B------:R-:W-:Y:S02]  /*6980*/  IMAD.MOV R4, RZ, RZ, -R0 ;  /* 0x000000ffff047224 */ /* 0x000fe400078e0a00 */
[----:B------:R-:W-:Y:S02]  /*6990*/  IMAD R3, R96, R0, R3 ;  /* 0x0000000060037224 */ /* 0x000fe400078e0203 */
[----:B----4-:R-:W-:-:S02]  /*69a0*/  IMAD R0, R4, R26, R15 ;  /* 0x0000001a04007224 */ /* 0x010fc400078e020f */
[----:B------:R-:W-:Y:S02]  /*69b0*/  @P0 IMAD R22, R21, R14, R18 ;  /* 0x0000000e15160224 */ /* 0x000fe400078e0212 */
[----:B------:R-:W-:Y:S02]  /*69c0*/  IMAD.MOV.U32 R4, RZ, RZ, 0x1 ;  /* 0x00000001ff047424 */ /* 0x000fe400078e00ff */
[----:B0-----:R-:W-:Y:S02]  /*69d0*/  IMAD R22, R3, R27, R22 ;  /* 0x0000001b03167224 */ /* 0x001fe400078e0216 */
[----:B------:R-:W-:Y:S01]  /*69e0*/  IMAD R3, R0, R28, R5 ;  /* 0x0000001c00037224 */ /* 0x000fe200078e0205 */
[----:B------:R-:W-:-:S04]  /*69f0*/  PRMT R0, R4, 0x7610, R0 ;  /* 0x0000761004007816 */ /* 0x000fc80000000000 */
[----:B------:R-:W-:Y:S02]  /*6a00*/  SEL R18, R3, R22, !P0 ;  /* 0x0000001603127207 */ /* 0x000fe40004000000 */
[----:B------:R-:W-:-:S07]  /*6a10*/  SEL R22, R22, R3, !P0 ;  /* 0x0000000316167207 */ /* 0x000fce0004000000 */
.L_x_159:
[----:B------:R-:W-:Y:S01]  /*6a20*/  LOP3.LUT P0, RZ, R0, 0xff, RZ, 0xc0, !PT ;  /* 0x000000ff00ff7812 */ /* 0x000fe2000780c0ff */
[----:B------:R-:W-:Y:S01]  /*6a30*/  UIMAD.WIDE.U32 UR4, UR38, -0x55555555, URZ ;  /* 0xaaaaaaab260478a5 */ /* 0x000fe2000f8e003f */
[----:B------:R-:W-:-:S03]  /*6a40*/  LOP3.LUT R103, R103, 0x1, RZ, 0x3c, !PT ;  /* 0x0000000167677812 */ /* 0x000fc600078e3cff */
[----:B------:R-:W-:-:S04]  /*6a50*/  USHF.R.U32.HI UR4, URZ, 0x1, UR5 ;  /* 0x000000013f047899 */ /* 0x000fc80008011605 */
[----:B------:R-:W-:-:S04]  /*6a60*/  UIMAD UR38, UR4, -0x3, UR38 ;  /* 0xfffffffd042678a4 */ /* 0x000fc8000f8e0226 */
[----:B------:R-:W-:Y:S08]  /*6a70*/  @P0 BRA `(.L_x_162) ;  /* 0xffffffa800a00947 */ /* 0x000ff0000383ffff */
[----:B------:R-:W-:Y:S05]  /*6a80*/  EXIT ;  /* 0x000000000000794d */ /* 0x000fea0003800000 */
.L_x_13:
[----:B------:R-:W-:-:S08]  /*6a90*/  ISETP.NE.AND P0, PT, R14, RZ, PT ;  /* 0x000000ff0e00720c */ /* 0x000fd00003f05270 */
[----:B0-----:R-:W0:-:S00]  /*6aa0*/  USETMAXREG.DEALLOC.CTAPOOL 0x28 ;  /* 0x00000028000079c8 */ /* 0x001e0000080e0500 */
[----:B------:R-:W-:Y:S05]  /*6ab0*/  @P0 EXIT ;  /* 0x000000000000094d */ /* 0x000fea0003800000 */
[----:B0-----:R-:W-:Y:S01]  /*6ac0*/  LOP3.LUT P0, RZ, R3, 0xff, RZ, 0xc0, !PT ;  /* 0x000000ff03ff7812 */ /* 0x001fe2000780c0ff */
[----:B------:R-:W-:Y:S02]  /*6ad0*/  IMAD.MOV.U32 R3, RZ, RZ, 0x1 ;  /* 0x00000001ff037424 */ /* 0x000fe400078e00ff */
[----:B------:R-:W-:-:S10]  /*6ae0*/  IMAD.MOV.U32 R8, RZ, RZ, RZ ;  /* 0x000000ffff087224 */ /* 0x000fd400078e00ff */
[----:B------:R-:W-:Y:S05]  /*6af0*/  @!P0 BRA `(.L_x_163) ;  /* 0x0000000c003c8947 */ /* 0x000fea0003800000 */
[----:B------:R-:W-:Y:S01]  /*6b00*/  LOP3.LUT P0, RZ, R4, 0x1f, RZ, 0xc0, !PT ;  /* 0x0000001f04ff7812 */ /* 0x000fe2000780c0ff */
[----:B------:R-:W-:Y:S01]  /*6b10*/  ULDC UR5, c[0x0][0x658] ;  /* 0x0001960000057ab9 */ /* 0x000fe20000000800 */
[----:B------:R-:W-:Y:S01]  /*6b20*/  UMOV UR6, 0xffffffff ;  /* 0xffffffff00067882 */ /* 0x000fe20000000000 */
[----:B------:R-:W-:Y:S01]  /*6b30*/  BSSY B0, `(.L_x_163) ;  /* 0x00000cb000007945 */ /* 0x000fe20003800000 */
[----:B------:R-:W-:Y:S01]  /*6b40*/  USHF.L.U32 UR6, UR6, UR5, URZ ;  /* 0x0000000506067299 */ /* 0x000fe2000800063f */
[C---:B------:R-:W-:Y:S01]  /*6b50*/  ISETP.NE.AND P2, PT, R5.reuse, RZ, PT ;  /* 0x000000ff0500720c */ /* 0x040fe20003f45270 */
[----:B------:R-:W-:Y:S01]  /*6b60*/  UMOV UR7, 0x1 ;  /* 0x0000000100077882 */ /* 0x000fe20000000000 */
[----:B------:R-:W-:Y:S01]  /*6b70*/  ISETP.NE.OR P0, PT, R5, RZ, !P0 ;  /* 0x000000ff0500720c */ /* 0x000fe20004705670 */
[----:B------:R-:W-:Y:S01]  /*6b80*/  IMAD.MOV.U32 R10, RZ, RZ, 0x1 ;  /* 0x00000001ff0a7424 */ /* 0x000fe200078e00ff */
[----:B------:R-:W-:Y:S01]  /*6b90*/  LOP3.LUT R9, R23, 0x2, RZ, 0xfc, !PT ;  /* 0x0000000217097812 */ /* 0x000fe200078efcff */
[----:B------:R-:W-:Y:S01]  /*6ba0*/  IMAD.MOV.U32 R3, RZ, RZ, 0x1 ;  /* 0x00000001ff037424 */ /* 0x000fe200078e00ff */
[----:B------:R-:W-:Y:S01]  /*6bb0*/  ULDC UR4, c[0x0][0x600] ;  /* 0x0001800000047ab9 */ /* 0x000fe20000000800 */
[----:B------:R-:W-:Y:S01]  /*6bc0*/  IMAD.MOV.U32 R8, RZ, RZ, RZ ;  /* 0x000000ffff087224 */ /* 0x000fe200078e00ff */
[----:B------:R-:W-:-:S02]  /*6bd0*/  USHF.L.U32 UR13, UR7, UR5, URZ ;  /* 0x00000005070d7299 */ /* 0x000fc4000800063f */
[----:B------:R-:W-:Y:S02]  /*6be0*/  UIADD3 UR21, UR40, 0x1, URZ ;  /* 0x0000000128157890 */ /* 0x000fe4000fffe03f */
[----:B------:R-:W-:Y:S02]  /*6bf0*/  UIADD3 UR4, UR4, -0x1, URZ ;  /* 0xffffffff04047890 */ /* 0x000fe4000fffe03f */
[----:B------:R-:W-:Y:S01]  /*6c00*/  ULOP3.LUT UR5, URZ, UR6, URZ, 0x33, !UPT ;  /* 0x000000063f057292 */ /* 0x000fe2000f8e333f */
[----:B------:R-:W-:-:S11]  /*6c10*/  ULDC.64 UR22, c[0x0][0x198] ;  /* 0x0000660000167ab9 */ /* 0x000fd60000000a00 */
.L_x_175:
[----:B------:R-:W-:-:S03]  /*6c20*/  UMOV UR6, 0xffffffff ;  /* 0xffffffff00067882 */ /* 0x000fc60000000000 */
[----:B------:R-:W-:Y:S05]  /*6c30*/  BRA.DIV UR6, `(.L_x_164) ;  /* 0x0000000e06e47947 */ /* 0x000fea000b800000 */
[----:B------:R-:W-:-:S13]  /*6c40*/  ELECT P6, URZ, PT ;  /* 0x00000000003f782f */ /* 0x000fda00038c0000 */
.L_x_187:
[----:B------:R-:W0:Y:S01]  /*6c50*/  LDC R4, c[0x0][0x28c] ;  /* 0x0000a300ff047b82 */ /* 0x000e220000000800 */
[----:B------:R-:W-:Y:S01]  /*6c60*/  BSSY B1, `(.L_x_165) ;  /* 0x0000043000017945 */ /* 0x000fe20003800000 */
[----:B0-----:R-:W-:-:S13]  /*6c70*/  ISETP.LT.OR P6, PT, R4, 0x1, !P6 ;  /* 0x000000010400780c */ /* 0x001fda00077c1670 */
[----:B------:R-:W-:Y:S05]  /*6c80*/  @P6 BRA `(.L_x_166) ;  /* 0x0000000400006947 */ /* 0x000fea0003800000 */
[----:B------:R-:W-:Y:S02]  /*6c90*/  IMAD.SHL.U32 R22, R22, 0x40, RZ ;  /* 0x0000004016167824 */ /* 0x000fe400078e00ff */
[----:B------:R-:W-:Y:S02]  /*6ca0*/  IMAD.SHL.U32 R18, R18, 0x80, RZ ;  /* 0x0000008012127824 */ /* 0x000fe400078e00ff */
[----:B------:R-:W-:Y:S02]  /*6cb0*/  IMAD.MOV.U32 R13, RZ, RZ, RZ ;  /* 0x000000ffff0d7224 */ /* 0x000fe400078e00ff */
[----:B------:R-:W-:Y:S02]  /*6cc0*/  IMAD.U32 R14, RZ, RZ, UR21 ;  /* 0x00000015ff0e7e24 */ /* 0x000fe4000f8e00ff */
[----:B------:R-:W-:Y:S02]  /*6cd0*/  IMAD.MOV.U32 R4, RZ, RZ, R3 ;  /* 0x000000ffff047224 */ /* 0x000fe400078e0003 */
[----:B------:R-:W-:-:S07]  /*6ce0*/  IMAD.MOV.U32 R5, RZ, RZ, R8 ;  /* 0x000000ffff057224 */ /* 0x000fce00078e0008 */
.L_x_170:
[----:B------:R-:W0:Y:S01]  /*6cf0*/  S2R R7, SR_CgaCtaId ;  /* 0x0000000000077919 */ /* 0x000e220000008800 */
[----:B------:R-:W-:-:S04]  /*6d00*/  MOV R6, 0x400 ;  /* 0x0000040000067802 */ /* 0x000fc80000000f00 */
[----:B0-----:R-:W-:Y:S02]  /*6d10*/  LEA R12, R7, R6, 0x18 ;  /* 0x00000006070c7211 */ /* 0x001fe400078ec0ff */
[----:B------:R-:W-:Y:S01]  /*6d20*/  SHF.L.U32 R6, R4, 0x1f, RZ ;  /* 0x0000001f04067819 */ /* 0x000fe200000006ff */
[----:B------:R-:W0:Y:S02]  /*6d30*/  @!P2 LDC R7, c[0x0][0x500] ;  /* 0x00014000ff07ab82 */ /* 0x000e240000000800 */
[----:B------:R-:W-:-:S04]  /*6d40*/  IMAD R11, R5, 0x8, R12 ;  /* 0x00000008050b7824 */ /* 0x000fc800078e020c */
[----:B------:R-:W1:Y:S02]  /*6d50*/  SYNCS.PHASECHK.TRANS64.TRYWAIT P1, [R11+URZ+0x18], R6 ;  /* 0x000018060b0075a7 */ /* 0x000e64000802017f */
[----:B-1----:R-:W-:Y:S05]  /*6d60*/  @!P1 BRA `(.L_x_167) ;  /* 0x0000000c00b89947 */ /* 0x002fea0003800000 */
.L_x_188:
[----:B-1----:R-:W-:Y:S01]  /*6d70*/  PRMT R6, R9, 0x9910, RZ ;  /* 0x0000991009067816 */ /* 0x002fe200000000ff */
[----:B0-----:R0:W-:Y:S03]  /*6d80*/  @!P2 SYNCS.ARRIVE.TRANS64 RZ, [R11+URZ], R7 ;  /* 0x000000070bffa9a7 */ /* 0x0011e6000800003f */
[----:B------:R-:W-:-:S13]  /*6d90*/  ISETP.NE.AND P1, PT, R6, 0x2, PT ;  /* 0x000000020600780c */ /* 0x000fda0003f25270 */
[----:B0-----:R-:W-:Y:S05]  /*6da0*/  @P1 BRA `(.L_x_168) ;  /* 0x0000000000041947 */ /* 0x001fea0003800000 */
[----:B------:R-:W-:Y:S01]  /*6db0*/  BPT.TRAP 0x1 ;  /* 0x000000040000795c */ /* 0x000fe20000300000 */
.L_x_168:
[----:B------:R-:W-:Y:S05]  /*6dc0*/  @P0 BRA `(.L_x_169) ;  /* 0x0000000000040947 */ /* 0x000fea0003800000 */
[----:B------:R-:W-:Y:S01]  /*6dd0*/  BPT.TRAP 0x1 ;  /* 0x000000040000795c */ /* 0x000fe20000300000 */
.L_x_169:
[--C-:B------:R-:W-:Y:S01]  /*6de0*/  IMAD R6, R5, 0x4000, R12.reuse ;  /* 0x0000400005067824 */ /* 0x100fe200078e020c */
[----:B------:R-:W-:Y:S01]  /*6df0*/  R2UR UR34, R13 ;  /* 0x000000000d2272ca */ /* 0x000fe200000e0000 */
[----:B------:R-:W-:Y:S01]  /*6e00*/  IMAD R12, R5, 0x8000, R12 ;  /* 0x00008000050c7824 */ /* 0x000fe200078e020c */
[----:B------:R-:W-:Y:S01]  /*6e10*/  R2UR UR33, R11 ;  /* 0x000000000b2172ca */ /* 0x000fe200000e0000 */
[----:B------:R-:W-:Y:S01]  /*6e20*/  VIADD R14, R14, 0xffffffff ;  /* 0xffffffff0e0e7836 */ /* 0x000fe20000000000 */
[----:B------:R-:W-:Y:S01]  /*6e30*/  R2UR UR24, R6 ;  /* 0x00000000061872ca */ /* 0x000fe200000e0000 */
[----:B------:R-:W-:Y:S01]  /*6e40*/  UIADD3 UR6, UP0, UR22, 0xf0, URZ ;  /* 0x000000f016067890 */ /* 0x000fe2000ff1e03f */
[----:B------:R-:W-:Y:S01]  /*6e50*/  R2UR UR8, R12 ;  /* 0x000000000c0872ca */ /* 0x000fe200000e0000 */
[----:B------:R-:W-:Y:S01]  /*6e60*/  UIADD3 UR30, UP1, UR22, 0x1f0, URZ ;  /* 0x000001f0161e7890 */ /* 0x000fe2000ff3e03f */
[----:B------:R-:W-:Y:S01]  /*6e70*/  R2UR UR36, R19 ;  /* 0x00000000132472ca */ /* 0x000fe200000e0000 */
[----:B------:R-:W-:Y:S01]  /*6e80*/  UIADD3.X UR7, URZ, UR23, URZ, UP0, !UPT ;  /* 0x000000173f077290 */ /* 0x000fe200087fe43f */
[----:B------:R-:W-:Y:S01]  /*6e90*/  R2UR UR35, R22 ;  /* 0x00000000162372ca */ /* 0x000fe200000e0000 */
[----:B------:R-:W-:Y:S01]  /*6ea0*/  UIADD3.X UR31, URZ, UR23, URZ, UP1, !UPT ;  /* 0x000000173f1f7290 */ /* 0x000fe20008ffe43f */
[----:B------:R-:W-:Y:S01]  /*6eb0*/  R2UR UR19, R18 ;  /* 0x00000000121372ca */ /* 0x000fe200000e0000 */
[----:B------:R-:W-:Y:S01]  /*6ec0*/  UIADD3 UR26, UR34, 0x40, URZ ;  /* 0x00000040221a7890 */ /* 0x000fe2000fffe03f */
[----:B------:R-:W-:Y:S01]  /*6ed0*/  ISETP.GT.AND P3, PT, R14, 0x1, PT ;  /* 0x000000010e00780c */ /* 0x000fe20003f64270 */
[----:B------:R-:W-:Y:S01]  /*6ee0*/  VIADD R5, R5, 0x1 ;  /* 0x0000000105057836 */ /* 0x000fe20000000000 */
[----:B------:R-:W-:Y:S01]  /*6ef0*/  UMOV UR14, 0x0 ;  /* 0x00000000000e7882 */ /* 0x000fe20000000000 */
[----:B------:R-:W-:Y:S01]  /*6f00*/  UIADD3 UR32, UR24, 0x100, URZ ;  /* 0x0000010018207890 */ /* 0x000fe2000fffe03f */
[----:B------:R-:W-:Y:S01]  /*6f10*/  VIADD R13, R13, 0x80 ;  /* 0x000000800d0d7836 */ /* 0x000fe20000000000 */
[----:B------:R-:W-:Y:S01]  /*6f20*/  UIADD3 UR24, UR24, 0x2100, URZ ;  /* 0x0000210018187890 */ /* 0x000fe2000fffe03f */
[----:B------:R-:W-:Y:S01]  /*6f30*/  ISETP.NE.AND P1, PT, R5, 0x3, PT ;  /* 0x000000030500780c */ /* 0x000fe20003f25270 */
[----:B------:R-:W-:-:S02]  /*6f40*/  UIADD3 UR16, UR8, 0xc100, URZ ;  /* 0x0000c10008107890 */ /* 0x000fc4000fffe03f */
[----:B------:R-:W-:Y:S01]  /*6f50*/  UIADD3 UR8, UR8, 0x10100, URZ ;  /* 0x0001010008087890 */ /* 0x000fe2000fffe03f */
[----:B------:R-:W-:Y:S01]  /*6f60*/  SEL R7, RZ, 0x1, P1 ;  /* 0x00000001ff077807 */ /* 0x000fe20000800000 */
[----:B------:R-:W-:Y:S01]  /*6f70*/  UMOV UR15, 0x10000000 ;  /* 0x10000000000f7882 */ /* 0x000fe20000000000 */
[----:B------:R-:W-:Y:S01]  /*6f80*/  UMOV UR25, UR33 ;  /* 0x0000002100197c82 */ /* 0x000fe20008000000 */
[----:B------:R-:W-:Y:S01]  /*6f90*/  UMOV UR28, UR36 ;  /* 0x00000024001c7c82 */ /* 0x000fe20008000000 */
[----:B------:R-:W-:Y:S01]  /*6fa0*/  UMOV UR27, UR35 ;  /* 0x00000023001b7c82 */ /* 0x000fe20008000000 */
[----:B------:R-:W-:Y:S01]  /*6fb0*/  UMOV UR17, UR33 ;  /* 0x0000002100117c82 */ /* 0x000fe20008000000 */
[----:B------:R-:W-:Y:S01]  /*6fc0*/  UMOV UR18, UR34 ;  /* 0x0000002200127c82 */ /* 0x000fe20008000000 */
[----:B------:R-:W-:Y:S01]  /*6fd0*/  UMOV UR20, UR36 ;  /* 0x0000002400147c82 */ /* 0x000fe20008000000 */
[----:B------:R0:W-:Y:S01]  /*6fe0*/  UTMALDG.3D [UR32], [UR6], desc[UR14] ;  /* 0x00000e20060075b4 */ /* 0x0001e20008011000 */
[----:B------:R-:W-:Y:S01]  /*6ff0*/  UMOV UR9, UR33 ;  /* 0x0000002100097c82 */ /* 0x000fe20008000000 */
[----:B------:R-:W-:Y:S01]  /*7000*/  UMOV UR11, UR19 ;  /* 0x00000013000b7c82 */ /* 0x000fe20008000000 */
[----:B------:R-:W-:Y:S01]  /*7010*/  UMOV UR12, UR36 ;  /* 0x00000024000c7c82 */ /* 0x000fe20008000000 */
[----:B------:R-:W-:Y:S01]  /*7020*/  UMOV UR10, UR26 ;  /* 0x0000001a000a7c82 */ /* 0x000fe20008000000 */
[----:B------:R-:W-:-:S02]  /*7030*/  LOP3.LUT R4, R4, R7, RZ, 0x3c, !PT ;  /* 0x0000000704047212 */ /* 0x000fc400078e3cff */
[----:B------:R-:W-:Y:S01]  /*7040*/  SEL R5, R5, RZ, P1 ;  /* 0x000000ff05057207 */ /* 0x000fe20000800000 */
[----:B------:R0:W-:Y:S01]  /*7050*/  UTMALDG.3D [UR24], [UR6], desc[UR14] ;  /* 0x00000e18060075b4 */ /* 0x0001e20008011000 */
[----:B------:R0:W-:Y:S01]  /*7060*/  UTMALDG.3D [UR16], [UR30], desc[UR14] ;  /* 0x00000e101e0075b4 */ /* 0x0001e20008011000 */
[----:B------:R0:W-:Y:S02]  /*7070*/  UTMALDG.3D [UR8], [UR30], desc[UR14] ;  /* 0x00000e081e0075b4 */ /* 0x0001e40008011000 */
[----:B0-----:R-:W-:Y:S05]  /*7080*/  @P3 BRA `(.L_x_170) ;  /* 0xfffffffc00183947 */ /* 0x001fea000383ffff */
.L_x_166:
[----:B------:R-:W-:Y:S05]  /*7090*/  BSYNC B1 ;  /* 0x0000000000017941 */ /* 0x000fea0003800000 */
.L_x_165:
[----:B------:R-:W2:Y:S01]  /*70a0*/  LDL.64 R20, [R1] ;  /* 0x0000000001147983 */ /* 0x000ea20000100a00 */
[----:B------:R-:W-:Y:S01]  /*70b0*/  LOP3.LUT P4, RZ, R10, 0xff, RZ, 0xc0, !PT ;  /* 0x000000ff0aff7812 */ /* 0x000fe2000788c0ff */
[----:B------:R-:W-:Y:S01]  /*70c0*/  VIADD R7, R8, UR40 ;  /* 0x0000002808077c36 */ /* 0x000fe20008000000 */
[----:B------:R-:W-:Y:S01]  /*70d0*/  ULDC.64 UR6, c[0x0][0x650] ;  /* 0x0001940000067ab9 */ /* 0x000fe20000000a00 */
[----:B------:R-:W-:Y:S01]  /*70e0*/  IMAD.U32 R8, RZ, RZ, UR40 ;  /* 0x00000028ff087e24 */ /* 0x000fe2000f8e00ff */
[----:B------:R-:W-:Y:S01]  /*70f0*/  UISETP.GE.U32.AND UP0, UPT, UR40, 0x3, UPT ;  /* 0x000000032800788c */ /* 0x000fe2000bf06070 */
[----:B------:R-:W-:Y:S01]  /*7100*/  BSSY B1, `(.L_x_171) ;  /* 0x000006b000017945 */ /* 0x000fe20003800000 */
[----:B------:R-:W-:Y:S01]  /*7110*/  ISETP.GT.U32.AND P1, PT, R7, 0x2, PT ;  /* 0x000000020700780c */ /* 0x000fe20003f24070 */
[----:B------:R-:W-:Y:S01]  /*7120*/  IMAD.MOV.U32 R22, RZ, RZ, -0x1 ;  /* 0xffffffffff167424 */ /* 0x000fe200078e00ff */
[----:B------:R-:W-:Y:S01]  /*7130*/  PRMT R10, RZ, 0x7610, R10 ;  /* 0x00007610ff0a7816 */ /* 0x000fe2000000000a */
[----:B------:R-:W-:Y:S01]  /*7140*/  IMAD.MOV.U32 R18, RZ, RZ, -0x1 ;  /* 0xffffffffff127424 */ /* 0x000fe200078e00ff */
[----:B------:R-:W-:Y:S01]  /*7150*/  ISETP.LT.U32.AND P1, PT, R8, 0x3, P1 ;  /* 0x000000030800780c */ /* 0x000fe20000f21070 */
[----:B------:R-:W-:Y:S01]  /*7160*/  IMAD.MOV.U32 R19, RZ, RZ, -0x1 ;  /* 0xffffffffff137424 */ /* 0x000fe200078e00ff */
[----:B------:R-:W-:Y:S01]  /*7170*/  PLOP3.LUT P3, PT, PT, PT, UP0, 0x80, 0x0 ;  /* 0x000000000000781c */ /* 0x000fe20003f6f008 */
[----:B------:R-:W0:Y:S01]  /*7180*/  @P4 S2R R5, SR_CgaCtaId ;  /* 0x0000000000054919 */ /* 0x000e220000008800 */
[----:B------:R-:W-:-:S04]  /*7190*/  @P4 MOV R4, 0x400 ;  /* 0x0000040000044802 */ /* 0x000fc80000000f00 */
[----:B0-----:R-:W-:Y:S01]  /*71a0*/  @P4 LEA R6, R5, R4, 0x18 ;  /* 0x0000000405064211 */ /* 0x001fe200078ec0ff */
[----:B------:R-:W-:Y:S01]  /*71b0*/  IMAD.WIDE.U32 R4, R7, -0x55555555, RZ ;  /* 0xaaaaaaab07047825 */ /* 0x000fe200078e00ff */
[----:B------:R-:W-:Y:S02]  /*71c0*/  SEL R4, RZ, 0x1, !P1 ;  /* 0x00000001ff047807 */ /* 0x000fe40004800000 */
[----:B------:R0:W-:Y:S02]  /*71d0*/  @P4 SYNCS.ARRIVE.TRANS64.A1T0 RZ, [R6+URZ+0x68], RZ ;  /* 0x000068ff06ff49a7 */ /* 0x0001e4000810003f */
[----:B------:R-:W-:Y:S02]  /*71e0*/  LOP3.LUT R3, R3, R4, RZ, 0x3c, !PT ;  /* 0x0000000403037212 */ /* 0x000fe400078e3cff */
[----:B------:R-:W-:Y:S02]  /*71f0*/  PRMT R4, RZ, 0x7610, R4 ;  /* 0x00007610ff047816 */ /* 0x000fe40000000004 */
[----:B0-----:R-:W-:-:S04]  /*7200*/  SHF.R.U32.HI R6, RZ, 0x1, R5 ;  /* 0x00000001ff067819 */ /* 0x001fc80000011605 */
[----:B------:R-:W-:Y:S01]  /*7210*/  @P3 LOP3.LUT R3, R3, 0x1, R6, 0x78, !PT ;  /* 0x0000000103033812 */ /* 0x000fe200078e7806 */
[----:B------:R-:W-:Y:S01]  /*7220*/  IMAD R8, R6, -0x3, R7 ;  /* 0xfffffffd06087824 */ /* 0x000fe200078e0207 */
[----:B--2---:R-:W-:-:S04]  /*7230*/  IADD3 R16, P4, R16, R20, RZ ;  /* 0x0000001410107210 */ /* 0x004fc80007f9e0ff */
[----:B------:R-:W-:Y:S01]  /*7240*/  ISETP.GE.U32.AND P1, PT, R16, UR6, PT ;  /* 0x0000000610007c0c */ /* 0x000fe2000bf26070 */
[----:B------:R-:W-:-:S05]  /*7250*/  IMAD.X R17, R17, 0x1, R0, P4 ;  /* 0x0000000111117824 */ /* 0x000fca00020e0600 */
[----:B------:R-:W-:-:S13]  /*7260*/  ISETP.GE.U32.AND.EX P1, PT, R17, UR7, PT, P1 ;  /* 0x0000000711007c0c */ /* 0x000fda000bf26110 */
[----:B------:R-:W-:Y:S05]  /*7270*/  @P1 BRA `(.L_x_172) ;  /* 0x00000004004c1947 */ /* 0x000fea0003800000 */
[----:B------:R-:W0:Y:S01]  /*7280*/  S2R R12, SR_CTAID.X ;  /* 0x00000000000c7919 */ /* 0x000e220000002500 */
[----:B------:R-:W-:Y:S01]  /*7290*/  ULDC.64 UR6, c[0x0][0x628] ;  /* 0x00018a0000067ab9 */ /* 0x000fe20000000a00 */
[----:B------:R-:W1:Y:S01]  /*72a0*/  LDC R13, c[0x0][0x144] ;  /* 0x00005100ff0d7b82 */ /* 0x000e620000000800 */
[----:B------:R-:W-:Y:S01]  /*72b0*/  ISETP.NE.U32.AND P1, PT, RZ, UR6, PT ;  /* 0x00000006ff007c0c */ /* 0x000fe2000bf25070 */
[----:B------:R-:W2:Y:S01]  /*72c0*/  S2R R11, SR_CTAID.Y ;  /* 0x00000000000b7919 */ /* 0x000ea20000002600 */
[----:B------:R-:W-:Y:S01]  /*72d0*/  ULDC UR8, c[0x0][0x150] ;  /* 0x0000540000087ab9 */ /* 0x000fe20000000800 */
[----:B------:R-:W-:Y:S01]  /*72e0*/  ULDC UR9, c[0x0][0x630] ;  /* 0x00018c0000097ab9 */ /* 0x000fe20000000800 */
[----:B------:R-:W-:Y:S01]  /*72f0*/  ISETP.NE.AND.EX P1, PT, RZ, UR7, PT, P1 ;  /* 0x00000007ff007c0c */ /* 0x000fe2000bf25310 */
[----:B------:R-:W-:Y:S01]  /*7300*/  IMAD.MOV.U32 R4, RZ, RZ, R16 ;  /* 0x000000ffff047224 */ /* 0x000fe200078e0010 */
[----:B0-----:R-:W-:-:S05]  /*7310*/  I2FP.F32.U32 R5, R12 ;  /* 0x0000000c00057245 */ /* 0x001fca0000201000 */
[----:B------:R-:W-:Y:S01]  /*7320*/  FMUL R14, R5, UR8 ;  /* 0x00000008050e7c20 */ /* 0x000fe20008400000 */
[----:B------:R-:W-:-:S05]  /*7330*/  IMAD.MOV.U32 R5, RZ, RZ, R17 ;  /* 0x000000ffff057224 */ /* 0x000fca00078e0011 */
[----:B--2---:R-:W-:Y:S05]  /*7340*/  @!P1 BRA `(.L_x_173) ;  /* 0x0000000000289947 */ /* 0x004fea0003800000 */
[----:B------:R-:W-:Y:S02]  /*7350*/  ULDC UR8, c[0x0][0x634] ;  /* 0x00018d0000087ab9 */ /* 0x000fe40000000800 */
[----:B------:R-:W-:-:S05]  /*7360*/  IADD3 R5, P1, R16, UR8, RZ ;  /* 0x0000000810057c10 */ /* 0x000fca000ff3e0ff */
[----:B------:R-:W-:-:S04]  /*7370*/  IMAD.X R15, RZ, RZ, R17, P1 ;  /* 0x000000ffff0f7224 */ /* 0x000fc800008e0611 */
[----:B------:R-:W-:-:S04]  /*7380*/  IMAD.WIDE.U32 R6, R15, UR6, RZ ;  /* 0x000000060f067c25 */ /* 0x000fc8000f8e00ff */
[----:B------:R-:W-:-:S04]  /*7390*/  IMAD.WIDE.U32 R6, P1, R5, UR7, R6 ;  /* 0x0000000705067c25 */ /* 0x000fc8000f820006 */
[----:B------:R-:W-:-:S04]  /*73a0*/  IMAD.WIDE.U32 R4, R5, UR6, RZ ;  /* 0x0000000605047c25 */ /* 0x000fc8000f8e00ff */
[----:B------:R-:W-:Y:S01]  /*73b0*/  IMAD.MOV.U32 R4, RZ, RZ, R7 ;  /* 0x000000ffff047224 */ /* 0x000fe200078e0007 */
[----:B------:R-:W-:Y:S01]  /*73c0*/  IADD3 RZ, P3, R5, R6, RZ ;  /* 0x0000000605ff7210 */ /* 0x000fe20007f7e0ff */
[----:B------:R-:W-:-:S04]  /*73d0*/  IMAD.X R5, RZ, RZ, RZ, P1 ;  /* 0x000000ffff057224 */ /* 0x000fc800008e06ff */
[----:B------:R-:W-:-:S08]  /*73e0*/  IMAD.WIDE.U32.X R4, R15, UR7, R4, P3 ;  /* 0x000000070f047c25 */ /* 0x000fd000098e0404 */
.L_x_173:
[--C-:B------:R-:W-:Y:S01]  /*73f0*/  SHF.R.U64 R19, R4, UR9, R5.reuse ;  /* 0x0000000904137c19 */ /* 0x100fe20008001205 */
[----:B------:R-:W0:Y:S01]  /*7400*/  F2I.U32.TRUNC.NTZ R14, R14 ;  /* 0x0000000e000e7305 */ /* 0x000e22000020f000 */
[----:B------:R-:W-:Y:S01]  /*7410*/  SHF.R.U32.HI R4, RZ, UR9, R5 ;  /* 0x00000009ff047c19 */ /* 0x000fe20008011605 */
[----:B------:R-:W-:Y:S01]  /*7420*/  ULDC.64 UR6, c[0x0][0x620] ;  /* 0x0001880000067ab9 */ /* 0x000fe20000000a00 */
[----:B------:R-:W-:Y:S01]  /*7430*/  IADD3 R7, P1, RZ, -R19, RZ ;  /* 0x80000013ff077210 */ /* 0x000fe20007f3e0ff */
[----:B------:R-:W-:Y:S01]  /*7440*/  ULDC.64 UR8, c[0x0][0x640] ;  /* 0x0001900000087ab9 */ /* 0x000fe20000000a00 */
[----:B------:R-:W2:Y:S03]  /*7450*/  LDC R18, c[0x0][0x148] ;  /* 0x00005200ff127b82 */ /* 0x000ea60000000800 */
[----:B------:R-:W-:Y:S01]  /*7460*/  IMAD.X R4, RZ, RZ, ~R4, P1 ;  /* 0x000000ffff047224 */ /* 0x000fe200008e0e04 */
[----:B------:R-:W-:-:S03]  /*7470*/  ISETP.NE.U32.AND P1, PT, RZ, UR8, PT ;  /* 0x00000008ff007c0c */ /* 0x000fc6000bf25070 */
[----:B------:R-:W-:Y:S01]  /*7480*/  IMAD R6, R4, UR6, RZ ;  /* 0x0000000604067c24 */ /* 0x000fe2000f8e02ff */
[----:B------:R-:W-:Y:S01]  /*7490*/  ISETP.NE.AND.EX P1, PT, RZ, UR9, PT, P1 ;  /* 0x00000009ff007c0c */ /* 0x000fe2000bf25310 */
[----:B------:R-:W-:Y:S01]  /*74a0*/  IMAD.WIDE.U32 R4, R7, UR6, R16 ;  /* 0x0000000607047c25 */ /* 0x000fe2000f8e0010 */
[----:B------:R-:W-:-:S03]  /*74b0*/  ULDC UR6, c[0x0][0x618] ;  /* 0x0001860000067ab9 */ /* 0x000fc60000000800 */
[----:B------:R-:W-:Y:S01]  /*74c0*/  IMAD R7, R7, UR7, R6 ;  /* 0x0000000707077c24 */ /* 0x000fe2000f8e0206 */
[----:B------:R-:W-:Y:S01]  /*74d0*/  ULDC UR7, c[0x0][0x154] ;  /* 0x0000550000077ab9 */ /* 0x000fe20000000800 */
[----:B0-----:R-:W-:Y:S02]  /*74e0*/  IMAD.MOV R6, RZ, RZ, -R14 ;  /* 0x000000ffff067224 */ /* 0x001fe400078e0a0e */
[----:B------:R-:W-:Y:S02]  /*74f0*/  IMAD.IADD R5, R5, 0x1, R7 ;  /* 0x0000000105057824 */ /* 0x000fe400078e0207 */
[----:B-1----:R-:W-:Y:S01]  /*7500*/  IMAD R12, R13, R6, R12 ;  /* 0x000000060d0c7224 */ /* 0x002fe200078e020c */
[----:B------:R-:W-:Y:S02]  /*7510*/  I2FP.F32.U32 R6, R11 ;  /* 0x0000000b00067245 */ /* 0x000fe40000201000 */
[--C-:B------:R-:W-:Y:S02]  /*7520*/  SHF.R.U64 R13, R4, UR6, R5.reuse ;  /* 0x00000006040d7c19 */ /* 0x100fe40008001205 */
[----:B------:R-:W-:Y:S01]  /*7530*/  SHF.R.U32.HI R4, RZ, UR6, R5 ;  /* 0x00000006ff047c19 */ /* 0x000fe20008011605 */
[----:B------:R-:W-:Y:S01]  /*7540*/  FMUL R6, R6, UR7 ;  /* 0x0000000706067c20 */ /* 0x000fe20008400000 */
[----:B------:R-:W-:-:S02]  /*7550*/  ULDC UR6, c[0x0][0x608] ;  /* 0x0001820000067ab9 */ /* 0x000fc40000000800 */
[--C-:B------:R-:W-:Y:S01]  /*7560*/  SHF.R.U64 R15, R13, UR6, R4.reuse ;  /* 0x000000060d0f7c19 */ /* 0x100fe20008001204 */
[----:B------:R0:W1:Y:S01]  /*7570*/  F2I.U32.TRUNC.NTZ R20, R6 ;  /* 0x0000000600147305 */ /* 0x000062000020f000 */
[----:B------:R-:W-:Y:S01]  /*7580*/  SHF.R.U32.HI R4, RZ, UR6, R4 ;  /* 0x00000006ff047c19 */ /* 0x000fe20008011604 */
[----:B------:R-:W-:-:S03]  /*7590*/  ULDC UR6, c[0x0][0x658] ;  /* 0x0001960000067ab9 */ /* 0x000fc60000000800 */
[--C-:B------:R-:W-:Y:S02]  /*75a0*/  SHF.R.U64 R14, R15, UR6, R4.reuse ;  /* 0x000000060f0e7c19 */ /* 0x100fe40008001204 */
[----:B------:R-:W-:-:S03]  /*75b0*/  SHF.R.U32.HI R21, RZ, UR6, R4 ;  /* 0x00000006ff157c19 */ /* 0x000fc60008011604 */
[----:B------:R-:W-:Y:S02]  /*75c0*/  IMAD.MOV.U32 R4, RZ, RZ, R14 ;  /* 0x000000ffff047224 */ /* 0x000fe400078e000e */
[----:B------:R-:W-:Y:S01]  /*75d0*/  IMAD.MOV.U32 R5, RZ, RZ, R21 ;  /* 0x000000ffff057224 */ /* 0x000fe200078e0015 */
[----:B0-----:R-:W-:Y:S06]  /*75e0*/  @!P1 BRA `(.L_x_174) ;  /* 0x0000000000289947 */ /* 0x001fec0003800000 */
        /* <DEDUP_REMOVED lines=10> */
.L_x_174:
[----:B------:R-:W-:Y:S01]  /*7690*/  ISETP.NE.AND P1, PT, R2, 0x1, PT ;  /* 0x000000010200780c */ /* 0x000fe20003f25270 */
[----:B------:R-:W-:Y:S01]  /*76a0*/  ULDC UR6, c[0x0][0x648] ;  /* 0x0001920000067ab9 */ /* 0x000fe20000000800 */
[----:B------:R-:W-:Y:S01]  /*76b0*/  LOP3.LUT R15, R15, UR5, RZ, 0xc0, !PT ;  /* 0x000000050f0f7c12 */ /* 0x000fe2000f8ec0ff */
[----:B-1----:R-:W-:Y:S01]  /*76c0*/  IMAD.MOV R20, RZ, RZ, -R20 ;  /* 0x000000ffff147224 */ /* 0x002fe200078e0a14 */
[----:B------:R-:W-:Y:S01]  /*76d0*/  SHF.R.U64 R4, R4, UR6, R5 ;  /* 0x0000000604047c19 */ /* 0x000fe20008001205 */
[----:B------:R-:W-:Y:S01]  /*76e0*/  ULDC UR6, c[0x0][0x638] ;  /* 0x00018e0000067ab9 */ /* 0x000fe20000000800 */
[----:B------:R-:W-:Y:S01]  /*76f0*/  LOP3.LUT R13, R13, UR4, RZ, 0xc0, !PT ;  /* 0x000000040d0d7c12 */ /* 0x000fe2000f8ec0ff */
[----:B------:R-:W-:Y:S02]  /*7700*/  ULDC UR7, c[0x0][0x610] ;  /* 0x0001840000077ab9 */ /* 0x000fe40000000800 */
[----:B------:R-:W-:Y:S02]  /*7710*/  IMAD.MOV R5, RZ, RZ, -R4 ;  /* 0x000000ffff057224 */ /* 0x000fe400078e0a04 */
[----:B------:R-:W-:-:S02]  /*7720*/  IMAD R15, R4, UR13, R15 ;  /* 0x0000000d040f7c24 */ /* 0x000fc4000f8e020f */
[----:B--2---:R-:W-:Y:S02]  /*7730*/  @P1 IMAD R12, R18, R20, R11 ;  /* 0x00000014120c1224 */ /* 0x004fe400078e020b */
[----:B------:R-:W-:Y:S01]  /*7740*/  IMAD R14, R5, UR6, R14 ;  /* 0x00000006050e7c24 */ /* 0x000fe2000f8e020e */
[----:B------:R-:W-:Y:S01]  /*7750*/  ULDC UR6, c[0x0][0x600] ;  /* 0x0001800000067ab9 */ /* 0x000fe20000000800 */
[----:B------:R-:W-:Y:S02]  /*7760*/  IMAD R12, R15, UR7, R12 ;  /* 0x000000070f0c7c24 */ /* 0x000fe4000f8e020c */
[----:B------:R-:W-:Y:S02]  /*7770*/  IMAD R5, R14, UR6, R13 ;  /* 0x000000060e057c24 */ /* 0x000fe4000f8e020d */
[----:B------:R-:W-:-:S03]  /*7780*/  IMAD.MOV.U32 R4, RZ, RZ, 0x1 ;  /* 0x00000001ff047424 */ /* 0x000fc600078e00ff */
[----:B------:R-:W-:Y:S02]  /*7790*/  SEL R18, R5, R12, !P1 ;  /* 0x0000000c05127207 */ /* 0x000fe40004800000 */
[----:B------:R-:W-:-:S07]  /*77a0*/  SEL R22, R12, R5, !P1 ;  /* 0x000000050c167207 */ /* 0x000fce0004800000 */
.L_x_172:
[----:B------:R-:W-:Y:S05]  /*77b0*/  BSYNC B1 ;  /* 0x0000000000017941 */ /* 0x000fea0003800000 */
.L_x_171:
[----:B------:R-:W-:-:S13]  /*77c0*/  LOP3.LUT P1, RZ, R4, 0xff, RZ, 0xc0, !PT ;  /* 0x000000ff04ff7812 */ /* 0x000fda000782c0ff */
[----:B------:R-:W-:Y:S05]  /*77d0*/  @P1 BRA `(.L_x_175) ;  /* 0xfffffff400101947 */ /* 0x000fea000383ffff */
[----:B------:R-:W-:Y:S05]  /*77e0*/  BSYNC B0 ;  /* 0x0000000000007941 */ /* 0x000fea0003800000 */
.L_x_163:
[----:B------:R-:W-:-:S03]  /*77f0*/  UMOV UR6, 0xffffffff ;  /* 0xffffffff00067882 */ /* 0x000fc60000000000 */
[----:B------:R-:W-:Y:S05]  /*7800*/  BRA.DIV UR6, `(.L_x_176) ;  /* 0x0000000606247947 */ /* 0x000fea000b800000 */
[----:B------:R-:W-:-:S13]  /*7810*/  ELECT P6, URZ, PT ;  /* 0x00000000003f782f */ /* 0x000fda00038c0000 */
.L_x_191:
[----:B------:R-:W-:Y:S04]  /*7820*/  BSSY B0, `(.L_x_177) ;  /* 0x0000022000007945 */ /* 0x000fe80003800000 */
[----:B------:R-:W-:Y:S05]  /*7830*/  @!P6 BRA `(.L_x_178) ;  /* 0x000000000080e947 */ /* 0x000fea0003800000 */
[----:B------:R-:W-:-:S04]  /*7840*/  LOP3.LUT R23, R23, 0x2, RZ, 0xfc, !PT ;  /* 0x0000000217177812 */ /* 0x000fc800078efcff */
[----:B------:R-:W-:-:S13]  /*7850*/  ISETP.NE.AND P0, PT, R23, 0x3, PT ;  /* 0x000000031700780c */ /* 0x000fda0003f05270 */
[----:B------:R-:W-:Y:S05]  /*7860*/  @!P0 BRA `(.L_x_179) ;  /* 0x0000000000048947 */ /* 0x000fea0003800000 */
[----:B------:R-:W-:Y:S01]  /*7870*/  BPT.TRAP 0x1 ;  /* 0x000000040000795c */ /* 0x000fe20000300000 */
.L_x_179:
[----:B------:R-:W0:Y:S01]  /*7880*/  S2R R5, SR_CgaCtaId ;  /* 0x0000000000057919 */ /* 0x000e220000008800 */
[----:B------:R-:W-:Y:S02]  /*7890*/  MOV R0, 0x400 ;  /* 0x0000040000007802 */ /* 0x000fe40000000f00 */
[----:B------:R-:W-:Y:S02]  /*78a0*/  SHF.L.U32 R2, R3, 0x1f, RZ ;  /* 0x0000001f03027819 */ /* 0x000fe400000006ff */
[----:B0-----:R-:W-:-:S05]  /*78b0*/  LEA R5, R5, R0, 0x18 ;  /* 0x0000000005057211 */ /* 0x001fca00078ec0ff */
[----:B------:R-:W-:-:S04]  /*78c0*/  VIADD R5, R5, 0x18 ;  /* 0x0000001805057836 */ /* 0x000fc80000000000 */
[C---:B------:R-:W-:Y:S02]  /*78d0*/  IMAD R7, R8.reuse, 0x8, R5 ;  /* 0x0000000808077824 */ /* 0x040fe400078e0205 */
[----:B------:R-:W-:Y:S02]  /*78e0*/  VIADD R8, R8, 0x1 ;  /* 0x0000000108087836 */ /* 0x000fe40000000000 */
[----:B------:R-:W0:Y:S03]  /*78f0*/  SYNCS.PHASECHK.TRANS64.TRYWAIT P0, [R7+URZ], R2 ;  /* 0x00000002070075a7 */ /* 0x000e26000800017f */
[----:B------:R-:W-:-:S04]  /*7900*/  ISETP.NE.AND P1, PT, R8, 0x3, PT ;  /* 0x000000030800780c */ /* 0x000fc80003f25270 */
[----:B------:R-:W-:Y:S02]  /*7910*/  SEL R0, RZ, 0x1, P1 ;  /* 0x00000001ff007807 */ /* 0x000fe40000800000 */
[----:B------:R-:W-:Y:S02]  /*7920*/  SEL R8, R8, RZ, P1 ;  /* 0x000000ff08087207 */ /* 0x000fe40000800000 */
[----:B------:R-:W-:-:S03]  /*7930*/  LOP3.LUT R9, R3, R0, RZ, 0x3c, !PT ;  /* 0x0000000003097212 */ /* 0x000fc600078e3cff */
[----:B------:R-:W-:Y:S01]  /*7940*/  IMAD R4, R8, 0x8, R5 ;  /* 0x0000000808047824 */ /* 0x000fe200078e0205 */
[----:B------:R-:W-:Y:S01]  /*7950*/  SHF.L.U32 R3, R9, 0x1f, RZ ;  /* 0x0000001f09037819 */ /* 0x000fe200000006ff */
[----:B0-----:R-:W-:Y:S06]  /*7960*/  @!P0 BRA `(.L_x_180) ;  /* 0x0000000000ec8947 */ /* 0x001fec0003800000 */
.L_x_192:
[----:B------:R-:W1:Y:S01]  /*7970*/  SYNCS.PHASECHK.TRANS64.TRYWAIT P0, [R4+URZ], R3 ;  /* 0x00000003040075a7 */ /* 0x000e62000800017f */
[----:B------:R-:W-:-:S05]  /*7980*/  VIADD R0, R8, 0x1 ;  /* 0x0000000108007836 */ /* 0x000fca0000000000 */
[----:B------:R-:W-:-:S04]  /*7990*/  ISETP.NE.AND P1, PT, R0, 0x3, PT ;  /* 0x000000030000780c */ /* 0x000fc80003f25270 */
[----:B0-----:R-:W-:Y:S02]  /*79a0*/  SEL R2, RZ, 0x1, P1 ;  /* 0x00000001ff027807 */ /* 0x001fe40000800000 */
[----:B------:R-:W-:Y:S02]  /*79b0*/  SEL R0, R0, RZ, P1 ;  /* 0x000000ff00007207 */ /* 0x000fe40000800000 */
[----:B------:R-:W-:Y:S01]  /*79c0*/  LOP3.LUT R2, R9, R2, RZ, 0x3c, !PT ;  /* 0x0000000209027212 */ /* 0x000fe200078e3cff */
[----:B-1----:R-:W-:Y:S06]  /*79d0*/  @!P0 BRA `(.L_x_181) ;  /* 0x0000000000e48947 */ /* 0x002fec0003800000 */
.L_x_193:
[----:B------:R-:W-:Y:S01]  /*79e0*/  IMAD R5, R0, 0x8, R5 ;  /* 0x0000000800057824 */ /* 0x000fe200078e0205 */
[----:B------:R-:W-:-:S07]  /*79f0*/  SHF.L.U32 R0, R2, 0x1f, RZ ;  /* 0x0000001f02007819 */ /* 0x000fce00000006ff */
.L_x_182:
[----:B-1----:R1:W2:Y:S02]  /*7a00*/  SYNCS.PHASECHK.TRANS64.TRYWAIT P0, [R5+URZ], R0 ;  /* 0x00000000050075a7 */ /* 0x0022a4000800017f */
[----:B--2---:R-:W-:Y:S05]  /*7a10*/  @!P0 NANOSLEEP.SYNCS 0x989680 ;  /* 0x009896800000895d */ /* 0x004fea0003900000 */
[----:B------:R-:W2:Y:S02]  /*7a20*/  @!P0 SYNCS.PHASECHK.TRANS64 P0, [R5+URZ], R0 ;  /* 0x00000000050085a7 */ /* 0x000ea4000800007f */
[----:B--2---:R-:W-:Y:S05]  /*7a30*/  @!P0 BRA `(.L_x_182) ;  /* 0xfffffffc00f08947 */ /* 0x004fea000383ffff */
.L_x_178:
[----:B------:R-:W-:Y:S05]  /*7a40*/  BSYNC B0 ;  /* 0x0000000000007941 */ /* 0x000fea0003800000 */
.L_x_177:
[----:B------:R-:W-:Y:S05]  /*7a50*/  EXIT ;  /* 0x000000000000794d */ /* 0x000fea0003800000 */
.L_x_15:
[----:B0-----:R-:W-:-:S04]  /*7a60*/  IMAD.U32 R3, RZ, RZ, UR43 ;  /* 0x0000002bff037e24 */ /* 0x001fc8000f8e00ff */
[----:B------:R0:W1:Y:S03]  /*7a70*/  SYNCS.PHASECHK.TRANS64.TRYWAIT P0, [R3+URZ+-0x8], R0 ;  /* 0xfffff800030075a7 */ /* 0x000066000800017f */
[----:B-1----:R-:W-:Y:S05]  /*7a80*/  @!P0 NANOSLEEP.SYNCS 0x989680 ;  /* 0x009896800000895d */ /* 0x002fea0003900000 */
[----:B------:R-:W1:Y:S02]  /*7a90*/  @!P0 SYNCS.PHASECHK.TRANS64 P0, [R3+URZ+-0x8], R0 ;  /* 0xfffff800030085a7 */ /* 0x000e64000800007f */
[----:B-1----:R-:W-:Y:S05]  /*7aa0*/  @!P0 BRA `(.L_x_15) ;  /* 0xfffffffc00ec8947 */ /* 0x002fea000383ffff */
[----:B------:R-:W-:Y:S05]  /*7ab0*/  BRA `(.L_x_183) ;  /* 0xffffff98009c7947 */ /* 0x000fea000383ffff */
.L_x_20:
[----:B-1----:R1:W2:Y:S02]  /*7ac0*/  SYNCS.PHASECHK.TRANS64.TRYWAIT P1, [R3+URZ], R0 ;  /* 0x00000000030075a7 */ /* 0x0022a4000802017f */
[----:B--2---:R-:W-:Y:S05]  /*7ad0*/  @!P1 NANOSLEEP.SYNCS 0x989680 ;  /* 0x009896800000995d */ /* 0x004fea0003900000 */
[----:B------:R-:W2:Y:S02]  /*7ae0*/  @!P1 SYNCS.PHASECHK.TRANS64 P1, [R3+URZ], R0 ;  /* 0x00000000030095a7 */ /* 0x000ea4000802007f */
[----:B--2---:R-:W-:Y:S05]  /*7af0*/  @!P1 BRA `(.L_x_20) ;  /* 0xfffffffc00f09947 */ /* 0x004fea000383ffff */
[----:B------:R-:W-:Y:S05]  /*7b00*/  BRA `(.L_x_19) ;  /* 0xffffff9c00107947 */ /* 0x000fea000383ffff */
.L_x_25:
[----:B-1----:R-:W-:-:S04]  /*7b10*/  IMAD.U32 R4, RZ, RZ, UR8 ;  /* 0x00000008ff047e24 */ /* 0x002fc8000f8e00ff */
[----:B------:R1:W2:Y:S03]  /*7b20*/  SYNCS.PHASECHK.TRANS64.TRYWAIT P1, [R4+URZ], R3 ;  /* 0x00000003040075a7 */ /* 0x0002a6000802017f */
[----:B--2---:R-:W-:Y:S05]  /*7b30*/  @!P1 NANOSLEEP.SYNCS 0x989680 ;  /* 0x009896800000995d */ /* 0x004fea0003900000 */
[----:B------:R-:W2:Y:S02]  /*7b40*/  @!P1 SYNCS.PHASECHK.TRANS64 P1, [R4+URZ], R3 ;  /* 0x00000003040095a7 */ /* 0x000ea4000802007f */
[----:B--2---:R-:W-:Y:S05]  /*7b50*/  @!P1 BRA `(.L_x_25) ;  /* 0xfffffffc00ec9947 */ /* 0x004fea000383ffff */
[----:B------:R-:W-:Y:S05]  /*7b60*/  BRA `(.L_x_24) ;  /* 0xffffffa000507947 */ /* 0x000fea000383ffff */
.L_x_31:
[----:B0-----:R-:W-:-:S04]  /*7b70*/  IMAD.U32 R3, RZ, RZ, UR43 ;  /* 0x0000002bff037e24 */ /* 0x001fc8000f8e00ff */
[----:B------:R0:W1:Y:S03]  /*7b80*/  SYNCS.PHASECHK.TRANS64.TRYWAIT P0, [R3+URZ+0x8], R0 ;  /* 0x00000800030075a7 */ /* 0x000066000800017f */
[----:B-1----:R-:W-:Y:S05]  /*7b90*/  @!P0 NANOSLEEP.SYNCS 0x989680 ;  /* 0x009896800000895d */ /* 0x002fea0003900000 */
[----:B------:R-:W1:Y:S02]  /*7ba0*/  @!P0 SYNCS.PHASECHK.TRANS64 P0, [R3+URZ+0x8], R0 ;  /* 0x00000800030085a7 */ /* 0x000e64000800007f */
[----:B-1----:R-:W-:Y:S05]  /*7bb0*/  @!P0 BRA `(.L_x_31) ;  /* 0xfffffffc00ec8947 */ /* 0x002fea000383ffff */
[----:B------:R-:W-:Y:S05]  /*7bc0*/  BRA `(.L_x_184) ;  /* 0xffffffa400ec7947 */ /* 0x000fea000383ffff */
.L_x_164:
[----:B------:R-:W-:Y:S01]  /*7bd0*/  BSSY B1, `(.L_x_185) ;  /* 0x0000006000017945 */ /* 0x000fe20003800000 */
[----:B------:R-:W-:-:S07]  /*7be0*/  IMAD.MOV.U32 R15, RZ, RZ, -0x1 ;  /* 0xffffffffff0f7424 */ /* 0x000fce00078e00ff */
[----:B-----5:R-:W-:Y:S05]  /*7bf0*/  WARPSYNC.COLLECTIVE R15, `(.L_x_186) ;  /* 0x000000000f0c7348 */ /* 0x020fea0003c00000 */
[----:B------:R-:W-:Y:S02]  /*7c00*/  ELECT P6, UR62, PT ;  /* 0x00000000003e782f */ /* 0x000fe400038c0000 */
[----:B------:R-:W-:Y:S01]  /*7c10*/  MOV R14, UR62 ;  /* 0x0000003e000e7c02 */ /* 0x000fe20008000f00 */
[----:B-----5:R-:W-:Y:S10]  /*7c20*/  ENDCOLLECTIVE ;  /* 0x000000000000791b */ /* 0x020ff40003800000 */
.L_x_186:
[----:B------:R-:W-:Y:S05]  /*7c30*/  BSYNC B1 ;  /* 0x0000000000017941 */ /* 0x000fea0003800000 */
.L_x_185:
[----:B------:R-:W-:Y:S05]  /*7c40*/  BRA `(.L_x_187) ;  /* 0xfffffff000007947 */ /* 0x000fea000383ffff */
.L_x_167:
[----:B-1----:R1:W2:Y:S02]  /*7c50*/  SYNCS.PHASECHK.TRANS64.TRYWAIT P1, [R11+URZ+0x18], R6 ;  /* 0x000018060b0075a7 */ /* 0x0022a4000802017f */
[----:B--2---:R-:W-:Y:S05]  /*7c60*/  @!P1 NANOSLEEP.SYNCS 0x989680 ;  /* 0x009896800000995d */ /* 0x004fea0003900000 */
[----:B------:R-:W2:Y:S02]  /*7c70*/  @!P1 SYNCS.PHASECHK.TRANS64 P1, [R11+URZ+0x18], R6 ;  /* 0x000018060b0095a7 */ /* 0x000ea4000802007f */
[----:B--2---:R-:W-:Y:S05]  /*7c80*/  @!P1 BRA `(.L_x_167) ;  /* 0xfffffffc00f09947 */ /* 0x004fea000383ffff */
[----:B------:R-:W-:Y:S05]  /*7c90*/  BRA `(.L_x_188) ;  /* 0xfffffff000347947 */ /* 0x000fea000383ffff */
.L_x_176:
[----:B------:R-:W-:Y:S01]  /*7ca0*/  BSSY B0, `(.L_x_189) ;  /* 0x0000006000007945 */ /* 0x000fe20003800000 */
[----:B------:R-:W-:-:S07]  /*7cb0*/  IMAD.MOV.U32 R15, RZ, RZ, -0x1 ;  /* 0xffffffffff0f7424 */ /* 0x000fce00078e00ff */
[----:B-----5:R-:W-:Y:S05]  /*7cc0*/  WARPSYNC.COLLECTIVE R15, `(.L_x_190) ;  /* 0x000000000f0c7348 */ /* 0x020fea0003c00000 */
[----:B------:R-:W-:Y:S02]  /*7cd0*/  ELECT P6, UR62, PT ;  /* 0x00000000003e782f */ /* 0x000fe400038c0000 */
[----:B------:R-:W-:Y:S01]  /*7ce0*/  MOV R14, UR62 ;  /* 0x0000003e000e7c02 */ /* 0x000fe20008000f00 */
[----:B-----5:R-:W-:Y:S10]  /*7cf0*/  ENDCOLLECTIVE ;  /* 0x000000000000791b */ /* 0x020ff40003800000 */
.L_x_190:
[----:B------:R-:W-:Y:S05]  /*7d00*/  BSYNC B0 ;  /* 0x0000000000007941 */ /* 0x000fea0003800000 */
.L_x_189:
[----:B------:R-:W-:Y:S05]  /*7d10*/  BRA `(.L_x_191) ;  /* 0xfffffff800c07947 */ /* 0x000fea000383ffff */
.L_x_180:
[----:B0-----:R0:W1:Y:S02]  /*7d20*/  SYNCS.PHASECHK.TRANS64.TRYWAIT P0, [R7+URZ], R2 ;  /* 0x00000002070075a7 */ /* 0x001064000800017f */
[----:B-1----:R-:W-:Y:S05]  /*7d30*/  @!P0 NANOSLEEP.SYNCS 0x989680 ;  /* 0x009896800000895d */ /* 0x002fea0003900000 */
[----:B------:R-:W1:Y:S02]  /*7d40*/  @!P0 SYNCS.PHASECHK.TRANS64 P0, [R7+URZ], R2 ;  /* 0x00000002070085a7 */ /* 0x000e64000800007f */
[----:B-1----:R-:W-:Y:S05]  /*7d50*/  @!P0 BRA `(.L_x_180) ;  /* 0xfffffffc00f08947 */ /* 0x002fea000383ffff */
[----:B------:R-:W-:Y:S05]  /*7d60*/  BRA `(.L_x_192) ;  /* 0xfffffffc00007947 */ /* 0x000fea000383ffff */
.L_x_181:
[----:B0-----:R0:W1:Y:S02]  /*7d70*/  SYNCS.PHASECHK.TRANS64.TRYWAIT P0, [R4+URZ], R3 ;  /* 0x00000003040075a7 */ /* 0x001064000800017f */
[----:B-1----:R-:W-:Y:S05]  /*7d80*/  @!P0 NANOSLEEP.SYNCS 0x989680 ;  /* 0x009896800000895d */ /* 0x002fea0003900000 */
[----:B------:R-:W1:Y:S02]  /*7d90*/  @!P0 SYNCS.PHASECHK.TRANS64 P0, [R4+URZ], R3 ;  /* 0x00000003040085a7 */ /* 0x000e64000800007f */
[----:B-1----:R-:W-:Y:S05]  /*7da0*/  @!P0 BRA `(.L_x_181) ;  /* 0xfffffffc00f08947 */ /* 0x002fea000383ffff */
[----:B------:R-:W-:Y:S05]  /*7db0*/  BRA `(.L_x_193) ;  /* 0xfffffffc00087947 */ /* 0x000fea000383ffff */
.L_x_194:
[----:B------:R-:W-:-:S00]  /*7dc0*/  BRA `(.L_x_194) ;  /* 0xfffffffc00fc7947 */ /* 0x000fc0000383ffff */
[----:B------:R-:W-:-:S00]  /*7dd0*/  NOP ;  /* 0x0000000000007918 */ /* 0x000fc00000000000 */
        /* <DEDUP_REMOVED lines=10> */
.L_x_195:


//--------------------- .nv.global.init           --------------------------
	.section	.nv.global.init,"aw",@progbits
.nv.global.init:
	.type		$str$22,@object
	.size		$str$22,($str$23 - $str$22)
$str$22:
        /*0000*/ 	.byte	0x6b, 0x5f, 0x74, 0x69, 0x6c, 0x65, 0x5f, 0x63, 0x6f, 0x75, 0x6e, 0x74, 0x20, 0x3e, 0x3d, 0x20
        /*0010*/ 	.byte	0x31, 0x00
	.type		$str$23,@object
	.size		$str$23,(__unnamed_1 - $str$23)
$str$23:
        /*0012*/ 	.byte	0x2f, 0x74, 0x6d, 0x70, 0x2f, 0x63, 0x75, 0x74, 0x6c, 0x61, 0x73, 0x73, 0x5f, 0x73, 0x77, 0x65
        /*0022*/ 	.byte	0x65, 0x70, 0x5f, 0x73, 0x72, 0x63, 0x2f, 0x69, 0x6e, 0x63, 0x6c, 0x75, 0x64, 0x65, 0x2f, 0x63
        /*0032*/ 	.byte	0x75, 0x74, 0x6c, 0x61, 0x73, 0x73, 0x2f, 0x67, 0x65, 0x6d, 0x6d, 0x2f, 0x63, 0x6f, 0x6c, 0x6c
        /*0042*/ 	.byte	0x65, 0x63, 0x74, 0x69, 0x76, 0x65, 0x2f, 0x73, 0x6d, 0x39, 0x30, 0x5f, 0x6d, 0x6d, 0x61, 0x5f
        /*0052*/ 	.byte	0x74, 0x6d, 0x61, 0x5f, 0x67, 0x6d, 0x6d, 0x61, 0x5f, 0x73, 0x73, 0x5f, 0x77, 0x61, 0x72, 0x70
        /*0062*/ 	.byte	0x73, 0x70, 0x65, 0x63, 0x69, 0x61, 0x6c, 0x69, 0x7a, 0x65, 0x64, 0x2e, 0x68, 0x70, 0x70, 0x00
	.type		__unnamed_1,@object
	.size		__unnamed_1,(.L_0 - __unnamed_1)
__unnamed_1:
        /*0072*/ 	.byte	0x76, 0x6f, 0x69, 0x64, 0x20, 0x63, 0x75, 0x74, 0x6c, 0x61, 0x73, 0x73, 0x3a, 0x3a, 0x67, 0x65
        /* <DEDUP_REMOVED lines=180> */
        /*0bc2*/ 	.byte	0x5d, 0x00
.L_0:


//--------------------- .nv.shared._ZN7cutlass13device_kernelINS_4gemm6kernel13GemmUniversalIN4cute5tupleIJiiiiEEENS1_10collective13CollectiveMmaINS1_34MainloopSm90TmaGmmaWarpSpecializedILi3ENS5_IJNS4_1CILi1EEESB_SB_EEENS1_32KernelTmaWarpSpecializedPingpongEEENS5_IJNSA_ILi64EEENSA_ILi128EEESG_EEENS_10bfloat16_tENS5_IJlSB_lEEESI_SJ_NS4_8TiledMMAINS4_8MMA_AtomIJNS4_4SM904GMMA28MMA_64x128x16_F32BF16BF16_SSILNSN_5MajorE0ELSP_0ELNSN_7ScaleInE1ELSQ_1EEEEEENS4_6LayoutISC_NS5_IJNSA_ILi0EEESU_SU_EEEEENS5_IJNS4_10UnderscoreESX_SX_EEEEENS4_13SM90_TMA_LOADENS4_14ComposedLayoutINS4_7SwizzleILi3ELi4ELi3EEENS4_18smem_ptr_flag_bitsILi16EEENST_INS5_IJNSA_ILi8EEESF_EEENS5_IJSF_SB_EEEEEEEvNS4_8identityES10_S1A_vS1B_EENS_8epilogue10collective6detail29Sm90TmaWarpSpecializedAdapterINS1E_15DefaultEpilogueISI_SJ_SJ_NS1D_6thread17LinearCombinationISI_Li1EffLNS1I_9ScaleType4KindE0ELNS_15FloatRoundStyleE2ESI_EENS1_15EpilogueDefaultEEEEEvvEEEEvNT_6ParamsE --------------------------
	.section	.nv.shared._ZN7cutlass13device_kernelINS_4gemm6kernel13GemmUniversalIN4cute5tupleIJiiiiEEENS1_10collective13CollectiveMmaINS1_34MainloopSm90TmaGmmaWarpSpecializedILi3ENS5_IJNS4_1CILi1EEESB_SB_EEENS1_32KernelTmaWarpSpecializedPingpongEEENS5_IJNSA_ILi64EEENSA_ILi128EEESG_EEENS_10bfloat16_tENS5_IJlSB_lEEESI_SJ_NS4_8TiledMMAINS4_8MMA_AtomIJNS4_4SM904GMMA28MMA_64x128x16_F32BF16BF16_SSILNSN_5MajorE0ELSP_0ELNSN_7ScaleInE1ELSQ_1EEEEEENS4_6LayoutISC_NS5_IJNSA_ILi0EEESU_SU_EEEEENS5_IJNS4_10UnderscoreESX_SX_EEEEENS4_13SM90_TMA_LOADENS4_14ComposedLayoutINS4_7SwizzleILi3ELi4ELi3EEENS4_18smem_ptr_flag_bitsILi16EEENST_INS5_IJNSA_ILi8EEESF_EEENS5_IJSF_SB_EEEEEEEvNS4_8identityES10_S1A_vS1B_EENS_8epilogue10collective6detail29Sm90TmaWarpSpecializedAdapterINS1E_15DefaultEpilogueISI_SJ_SJ_NS1D_6thread17LinearCombinationISI_Li1EffLNS1I_9ScaleType4KindE0ELNS_15FloatRoundStyleE2ESI_EENS1_15EpilogueDefaultEEEEEvvEEEEvNT_6ParamsE,"aw",@nobits
	.sectionflags	@""
	.align	16
	.zero		1024


//--------------------- .nv.shared.reserved.0     --------------------------
	.section	.nv.shared.reserved.0,"aw",@nobits
	.weak		__nv_reservedSMEM_offset_0_alias
	.size		__nv_reservedSMEM_offset_0_alias, 0, 0
	.other		__nv_reservedSMEM_offset_0_alias,@"STO_CUDA_RESERVED_SHARED STV_DEFAULT"
__nv_reservedSMEM_offset_0_alias:
	.zero		0


//--------------------- .nv.global                --------------------------
	.section	.nv.global,"aw",@nobits
.nv.global:
	.type		_ZN40_INTERNAL_aeaacef2_4_k_cu_80f436c0_271074cute1_E,@object
	.size		_ZN40_INTERNAL_aeaacef2_4_k_cu_80f436c0_271074cute1_E,(_ZN40_INTERNAL_aeaacef2_4_k_cu_80f436c0_271074cuda3std3__45__cpo6cbeginE - _ZN40_INTERNAL_aeaacef2_4_k_cu_80f436c0_271074cute1_E)
_ZN40_INTERNAL_aeaacef2_4_k_cu_80f436c0_271074cute1_E:
	.zero		1
	.type		_ZN40_INTERNAL_aeaacef2_4_k_cu_80f436c0_271074cuda3std3__45__cpo6cbeginE,@object
	.size		_ZN40_INTERNAL_aeaacef2_4_k_cu_80f436c0_271074cuda3std3__45__cpo6cbeginE,(_ZN40_INTERNAL_aeaacef2_4_k_cu_80f436c0_271074cuda3std3__48in_placeE - _ZN40_INTERNAL_aeaacef2_4_k_cu_80f436c0_271074cuda3std3__45__cpo6cbeginE)
_ZN40_INTERNAL_aeaacef2_4_k_cu_80f436c0_271074cuda3std3__45__cpo6cbeginE:
	.zero		1
	.type		_ZN40_INTERNAL_aeaacef2_4_k_cu_80f436c0_271074cuda3std3__48in_placeE,@object
	.size		_ZN40_INTERNAL_aeaacef2_4_k_cu_80f436c0_271074cuda3std3__48in_placeE,(_ZN40_INTERNAL_aeaacef2_4_k_cu_80f436c0_271074cuda3std6ranges3__45__cpo9iter_moveE - _ZN40_INTERNAL_aeaacef2_4_k_cu_80f436c0_271074cuda3std3__48in_placeE)
_ZN40_INTERNAL_aeaacef2_4_k_cu_80f436c0_271074cuda3std3__48in_placeE:
	.zero		1
	.type		_ZN40_INTERNAL_aeaacef2_4_k_cu_80f436c0_271074cuda3std6ranges3__45__cpo9iter_moveE,@object
	.size		_ZN40_INTERNAL_aeaacef2_4_k_cu_80f436c0_271074cuda3std6ranges3__45__cpo9iter_moveE,(_ZN40_INTERNAL_aeaacef2_4_k_cu_80f436c0_271074cuda3std3__45__cpo5beginE - _ZN40_INTERNAL_aeaacef2_4_k_cu_80f436c0_271074cuda3std6ranges3__45__cpo9iter_moveE)
_ZN40_INTERNAL_aeaacef2_4_k_cu_80f436c0_271074cuda3std6ranges3__45__cpo9iter_moveE:
	.zero		1
	.type		_ZN40_INTERNAL_aeaacef2_4_k_cu_80f436c0_271074cuda3std3__45__cpo5beginE,@object
	.size		_ZN40_INTERNAL_aeaacef2_4_k_cu_80f436c0_271074cuda3std3__45__cpo5beginE,(_ZN40_INTERNAL_aeaacef2_4_k_cu_80f436c0_271074cuda3std3__442_GLOBAL__N__aeaacef2_4_k_cu_80f436c0_271076ignoreE - _ZN40_INTERNAL_aeaacef2_4_k_cu_80f436c0_271074cuda3std3__45__cpo5beginE)
_ZN40_INTERNAL_aeaacef2_4_k_cu_80f436c0_271074cuda3std3__45__cpo5beginE:
	.zero		1
	.type		_ZN40_INTERNAL_aeaacef2_4_k_cu_80f436c0_271074cuda3std3__442_GLOBAL__N__aeaacef2_4_k_cu_80f436c0_271076ignoreE,@object
	.size		_ZN40_INTERNAL_aeaacef2_4_k_cu_80f436c0_271074cuda3std3__442_GLOBAL__N__aeaacef2_4_k_cu_80f436c0_271076ignoreE,(_ZN40_INTERNAL_aeaacef2_4_k_cu_80f436c0_271074cute7productE - _ZN40_INTERNAL_aeaacef2_4_k_cu_80f436c0_271074cuda3std3__442_GLOBAL__N__aeaacef2_4_k_cu_80f436c0_271076ignoreE)
_ZN40_INTERNAL_aeaacef2_4_k_cu_80f436c0_271074cuda3std3__442_GLOBAL__N__aeaacef2_4_k_cu_80f436c0_271076ignoreE:
	.zero		1
	.type		_ZN40_INTERNAL_aeaacef2_4_k_cu_80f436c0_271074cute7productE,@object
	.size		_ZN40_INTERNAL_aeaacef2_4_k_cu_80f436c0_271074cute7productE,(_ZN40_INTERNAL_aeaacef2_4_k_cu_80f436c0_271074cuda3std3__45__cpo3endE - _ZN40_INTERNAL_aeaacef2_4_k_cu_80f436c0_271074cute7productE)
_ZN40_INTERNAL_aeaacef2_4_k_cu_80f436c0_271074cute7productE:
	.zero		1
	.type		_ZN40_INTERNAL_aeaacef2_4_k_cu_80f436c0_271074cuda3std3__45__cpo3endE,@object
	.size		_ZN40_INTERNAL_aeaacef2_4_k_cu_80f436c0_271074cuda3std3__45__cpo3endE,(_ZN40_INTERNAL_aeaacef2_4_k_cu_80f436c0_271074cuda3std3__419piecewise_constructE - _ZN40_INTERNAL_aeaacef2_4_k_cu_80f436c0_271074cuda3std3__45__cpo3endE)
_ZN40_INTERNAL_aeaacef2_4_k_cu_80f436c0_271074cuda3std3__45__cpo3endE:
	.zero		1
	.type		_ZN40_INTERNAL_aeaacef2_4_k_cu_80f436c0_271074cuda3std3__419piecewise_constructE,@object
	.size		_ZN40_INTERNAL_aeaacef2_4_k_cu_80f436c0_271074cuda3std3__419piecewise_constructE,(_ZN40_INTERNAL_aeaacef2_4_k_cu_80f436c0_271074cuda3std3__45__cpo4cendE - _ZN40_INTERNAL_aeaacef2_4_k_cu_80f436c0_271074cuda3std3__419piecewise_constructE)
_ZN40_INTERNAL_aeaacef2_4_k_cu_80f436c0_271074cuda3std3__419piecewise_constructE:
	.zero		1
	.type		_ZN40_INTERNAL_aeaacef2_4_k_cu_80f436c0_271074cuda3std3__45__cpo4cendE,@object
	.size		_ZN40_INTERNAL_aeaacef2_4_k_cu_80f436c0_271074cuda3std3__45__cpo4cendE,(_ZN40_INTERNAL_aeaacef2_4_k_cu_80f436c0_271074cuda3std6ranges3__45__cpo4swapE - _ZN40_INTERNAL_aeaacef2_4_k_cu_80f436c0_271074cuda3std3__45__cpo4cendE)
_ZN40_INTERNAL_aeaacef2_4_k_cu_80f436c0_271074cuda3std3__45__cpo4cendE:
	.zero		1
	.type		_ZN40_INTERNAL_aeaacef2_4_k_cu_80f436c0_271074cuda3std6ranges3__45__cpo4swapE,@object
	.size		_ZN40_INTERNAL_aeaacef2_4_k_cu_80f436c0_271074cuda3std6ranges3__45__cpo4swapE,(.L_8 - _ZN40_INTERNAL_aeaacef2_4_k_cu_80f436c0_271074cuda3std6ranges3__45__cpo4swapE)
_ZN40_INTERNAL_aeaacef2_4_k_cu_80f436c0_271074cuda3std6ranges3__45__cpo4swapE:
	.zero		1
.L_8:


//--------------------- .nv.constant0._ZN7cutlass13device_kernelINS_4gemm6kernel13GemmUniversalIN4cute5tupleIJiiiiEEENS1_10collective13CollectiveMmaINS1_34MainloopSm90TmaGmmaWarpSpecializedILi3ENS5_IJNS4_1CILi1EEESB_SB_EEENS1_32KernelTmaWarpSpecializedPingpongEEENS5_IJNSA_ILi64EEENSA_ILi128EEESG_EEENS_10bfloat16_tENS5_IJlSB_lEEESI_SJ_NS4_8TiledMMAINS4_8MMA_AtomIJNS4_4SM904GMMA28MMA_64x128x16_F32BF16BF16_SSILNSN_5MajorE0ELSP_0ELNSN_7ScaleInE1ELSQ_1EEEEEENS4_6LayoutISC_NS5_IJNSA_ILi0EEESU_SU_EEEEENS5_IJNS4_10UnderscoreESX_SX_EEEEENS4_13SM90_TMA_LOADENS4_14ComposedLayoutINS4_7SwizzleILi3ELi4ELi3EEENS4_18smem_ptr_flag_bitsILi16EEENST_INS5_IJNSA_ILi8EEESF_EEENS5_IJSF_SB_EEEEEEEvNS4_8identityES10_S1A_vS1B_EENS_8epilogue10collective6detail29Sm90TmaWarpSpecializedAdapterINS1E_15DefaultEpilogueISI_SJ_SJ_NS1D_6thread17LinearCombinationISI_Li1EffLNS1I_9ScaleType4KindE0ELNS_15FloatRoundStyleE2ESI_EENS1_15EpilogueDefaultEEEEEvvEEEEvNT_6ParamsE --------------------------
	.section	.nv.constant0._ZN7cutlass13device_kernelINS_4gemm6kernel13GemmUniversalIN4cute5tupleIJiiiiEEENS1_10collective13CollectiveMmaINS1_34MainloopSm90TmaGmmaWarpSpecializedILi3ENS5_IJNS4_1CILi1EEESB_SB_EEENS1_32KernelTmaWarpSpecializedPingpongEEENS5_IJNSA_ILi64EEENSA_ILi128EEESG_EEENS_10bfloat16_tENS5_IJlSB_lEEESI_SJ_NS4_8TiledMMAINS4_8MMA_AtomIJNS4_4SM904GMMA28MMA_64x128x16_F32BF16BF16_SSILNSN_5MajorE0ELSP_0ELNSN_7ScaleInE1ELSQ_1EEEEEENS4_6LayoutISC_NS5_IJNSA_ILi0EEESU_SU_EEEEENS5_IJNS4_10UnderscoreESX_SX_EEEEENS4_13SM90_TMA_LOADENS4_14ComposedLayoutINS4_7SwizzleILi3ELi4ELi3EEENS4_18smem_ptr_flag_bitsILi16EEENST_INS5_IJNSA_ILi8EEESF_EEENS5_IJSF_SB_EEEEEEEvNS4_8identityES10_S1A_vS1B_EENS_8epilogue10collective6detail29Sm90TmaWarpSpecializedAdapterINS1E_15DefaultEpilogueISI_SJ_SJ_NS1D_6thread17LinearCombinationISI_Li1EffLNS1I_9ScaleType4KindE0ELNS_15FloatRoundStyleE2ESI_EENS1_15EpilogueDefaultEEEEEvvEEEEvNT_6ParamsE,"a",@progbits
	.sectionflags	@""
	.align	4
.nv.constant0._ZN7cutlass13device_kernelINS_4gemm6kernel13GemmUniversalIN4cute5tupleIJiiiiEEENS1_10collective13CollectiveMmaINS1_34MainloopSm90TmaGmmaWarpSpecializedILi3ENS5_IJNS4_1CILi1EEESB_SB_EEENS1_32KernelTmaWarpSpecializedPingpongEEENS5_IJNSA_ILi64EEENSA_ILi128EEESG_EEENS_10bfloat16_tENS5_IJlSB_lEEESI_SJ_NS4_8TiledMMAINS4_8MMA_AtomIJNS4_4SM904GMMA28MMA_64x128x16_F32BF16BF16_SSILNSN_5MajorE0ELSP_0ELNSN_7ScaleInE1ELSQ_1EEEEEENS4_6LayoutISC_NS5_IJNSA_ILi0EEESU_SU_EEEEENS5_IJNS4_10UnderscoreESX_SX_EEEEENS4_13SM90_TMA_LOADENS4_14ComposedLayoutINS4_7SwizzleILi3ELi4ELi3EEENS4_18smem_ptr_flag_bitsILi16EEENST_INS5_IJNSA_ILi8EEESF_EEENS5_IJSF_SB_EEEEEEEvNS4_8identityES10_S1A_vS1B_EENS_8epilogue10collective6detail29Sm90TmaWarpSpecializedAdapterINS1E_15DefaultEpilogueISI_SJ_SJ_NS1D_6thread17LinearCombinationISI_Li1EffLNS1I_9ScaleType4KindE0ELNS_15FloatRoundStyleE2ESI_EENS1_15EpilogueDefaultEEEEEvvEEEEvNT_6ParamsE:
	.zero		1664


//--------------------- SYMBOLS --------------------------

	.type		.nv.reservedSmem.offset0,@object
	.size		.nv.reservedSmem.offset0,0x4
	.type		__assertfail,@function
